	.target	sm_90a

	.elftype	@"ET_EXEC"


//--------------------- .note.nv.tkinfo           --------------------------
	.section	.note.nv.tkinfo,"",@"SHT_NOTE"
	.sectionflags	@"SHF_NOTE_NV_TKINFO"
	.tkinfo
        /*0018*/ 	.word	0x00000002
        /*0030*/ 	.string	""
        /*0030*/ 	.string	"ptxas"
        /*0030*/ 	.string	"Cuda compilation tools, release 13.0, V13.0.88"
        /*0030*/ 	.string	"Build cuda_13.0.r13.0/compiler.36424714_0"
        /*0030*/ 	.string	"-arch sm_90a -m 64 "



//--------------------- .note.nv.cuinfo           --------------------------
	.section	.note.nv.cuinfo,"",@"SHT_NOTE"
	.sectionflags	@"SHF_NOTE_NV_CUINFO"
        /*0018*/ 	.short	0x0002
        /*001a*/ 	.short	0x005a
        /*001c*/ 	.short	0x0082
	.zero		2


//--------------------- .nv.info                  --------------------------
	.section	.nv.info,"",@"SHT_CUDA_INFO"
	.align	4


	//----- nvinfo : EIATTR_REGCOUNT
	.align		4
        /*0000*/ 	.byte	0x04, 0x2f
        /*0002*/ 	.short	(.L_15 - .L_14)
	.align		4
.L_14:
        /*0004*/ 	.word	index@(_ZN7cutlass13device_kernelINS_4gemm6kernel13GemmUniversalIN4cute5tupleIJiiiiEEENS1_10collective13CollectiveMmaINS1_34MainloopSm90TmaGmmaWarpSpecializedILi4ENS5_IJNS4_1CILi2EEENSA_ILi1EEESC_EEENS1_35KernelTmaWarpSpecializedCooperativeEEENS5_IJNSA_ILi256EEENSA_ILi112EEENSA_ILi64EEEEEENS_10bfloat16_tENS5_IJlSC_lEEESK_SL_NS4_8TiledMMAINS4_8MMA_AtomIJNS4_4SM904GMMA27MMA_64x16x16_F32BF16BF16_SSILNSP_5MajorE0ELSR_0ELNSP_7ScaleInE1ELSS_1EEEEEENS4_6LayoutISD_NS5_IJSC_NSA_ILi0EEESW_EEEEENS5_IJNS4_10UnderscoreESZ_SZ_EEEEENS4_13SM90_TMA_LOADENS4_14ComposedLayoutINS4_7SwizzleILi3ELi4ELi3EEENS4_18smem_ptr_flag_bitsILi16EEENSV_INS5_IJNSA_ILi8EEESI_EEENS5_IJSI_SC_EEEEEEEvNS4_8identityENS4_23SM90_TMA_LOAD_MULTICASTES1C_vS1D_EENS_8epilogue10collective6detail29Sm90TmaWarpSpecializedAdapterINS1H_15DefaultEpilogueISK_SL_SL_NS1G_6thread17LinearCombinationISK_Li1EffLNS1L_9ScaleType4KindE0ELNS_15FloatRoundStyleE2ESK_EENS1_15EpilogueDefaultEEEEEvvEEEEvNT_6ParamsE)
        /*0008*/ 	.word	0x000000a8


	//----- nvinfo : EIATTR_FRAME_SIZE
	.align		4
.L_15:
        /*000c*/ 	.byte	0x04, 0x11
        /*000e*/ 	.short	(.L_17 - .L_16)
	.align		4
.L_16:
        /*0010*/ 	.word	index@(_ZN7cutlass13device_kernelINS_4gemm6kernel13GemmUniversalIN4cute5tupleIJiiiiEEENS1_10collective13CollectiveMmaINS1_34MainloopSm90TmaGmmaWarpSpecializedILi4ENS5_IJNS4_1CILi2EEENSA_ILi1EEESC_EEENS1_35KernelTmaWarpSpecializedCooperativeEEENS5_IJNSA_ILi256EEENSA_ILi112EEENSA_ILi64EEEEEENS_10bfloat16_tENS5_IJlSC_lEEESK_SL_NS4_8TiledMMAINS4_8MMA_AtomIJNS4_4SM904GMMA27MMA_64x16x16_F32BF16BF16_SSILNSP_5MajorE0ELSR_0ELNSP_7ScaleInE1ELSS_1EEEEEENS4_6LayoutISD_NS5_IJSC_NSA_ILi0EEESW_EEEEENS5_IJNS4_10UnderscoreESZ_SZ_EEEEENS4_13SM90_TMA_LOADENS4_14ComposedLayoutINS4_7SwizzleILi3ELi4ELi3EEENS4_18smem_ptr_flag_bitsILi16EEENSV_INS5_IJNSA_ILi8EEESI_EEENS5_IJSI_SC_EEEEEEEvNS4_8identityENS4_23SM90_TMA_LOAD_MULTICASTES1C_vS1D_EENS_8epilogue10collective6detail29Sm90TmaWarpSpecializedAdapterINS1H_15DefaultEpilogueISK_SL_SL_NS1G_6thread17LinearCombinationISK_Li1EffLNS1L_9ScaleType4KindE0ELNS_15FloatRoundStyleE2ESK_EENS1_15EpilogueDefaultEEEEEvvEEEEvNT_6ParamsE)
        /*0014*/ 	.word	0x00000000


	//----- nvinfo : EIATTR_MIN_STACK_SIZE
	.align		4
.L_17:
        /*0018*/ 	.byte	0x04, 0x12
        /*001a*/ 	.short	(.L_19 - .L_18)
	.align		4
.L_18:
        /*001c*/ 	.word	index@(_ZN7cutlass13device_kernelINS_4gemm6kernel13GemmUniversalIN4cute5tupleIJiiiiEEENS1_10collective13CollectiveMmaINS1_34MainloopSm90TmaGmmaWarpSpecializedILi4ENS5_IJNS4_1CILi2EEENSA_ILi1EEESC_EEENS1_35KernelTmaWarpSpecializedCooperativeEEENS5_IJNSA_ILi256EEENSA_ILi112EEENSA_ILi64EEEEEENS_10bfloat16_tENS5_IJlSC_lEEESK_SL_NS4_8TiledMMAINS4_8MMA_AtomIJNS4_4SM904GMMA27MMA_64x16x16_F32BF16BF16_SSILNSP_5MajorE0ELSR_0ELNSP_7ScaleInE1ELSS_1EEEEEENS4_6LayoutISD_NS5_IJSC_NSA_ILi0EEESW_EEEEENS5_IJNS4_10UnderscoreESZ_SZ_EEEEENS4_13SM90_TMA_LOADENS4_14ComposedLayoutINS4_7SwizzleILi3ELi4ELi3EEENS4_18smem_ptr_flag_bitsILi16EEENSV_INS5_IJNSA_ILi8EEESI_EEENS5_IJSI_SC_EEEEEEEvNS4_8identityENS4_23SM90_TMA_LOAD_MULTICASTES1C_vS1D_EENS_8epilogue10collective6detail29Sm90TmaWarpSpecializedAdapterINS1H_15DefaultEpilogueISK_SL_SL_NS1G_6thread17LinearCombinationISK_Li1EffLNS1L_9ScaleType4KindE0ELNS_15FloatRoundStyleE2ESK_EENS1_15EpilogueDefaultEEEEEvvEEEEvNT_6ParamsE)
        /*0020*/ 	.word	0x00000000
.L_19:


//--------------------- .nv.compat                --------------------------
	.section	.nv.compat,"",@"SHT_CUDA_COMPAT_INFO"
	.align	4
        /*0000*/ 	.byte	0x02, 0x09, 0x01, 0x00, 0x02, 0x02, 0x04, 0x00, 0x02, 0x05, 0x05, 0x00, 0x03, 0x07, 0x01, 0x01
        /*0010*/ 	.byte	0x02, 0x03, 0x01, 0x00, 0x02, 0x06, 0x01, 0x00, 0x04, 0x0b, 0x08, 0x00, 0x00, 0x00, 0x00, 0x00
        /*0020*/ 	.byte	0x00, 0x00, 0x00, 0x00


//--------------------- .nv.info._ZN7cutlass13device_kernelINS_4gemm6kernel13GemmUniversalIN4cute5tupleIJiiiiEEENS1_10collective13CollectiveMmaINS1_34MainloopSm90TmaGmmaWarpSpecializedILi4ENS5_IJNS4_1CILi2EEENSA_ILi1EEESC_EEENS1_35KernelTmaWarpSpecializedCooperativeEEENS5_IJNSA_ILi256EEENSA_ILi112EEENSA_ILi64EEEEEENS_10bfloat16_tENS5_IJlSC_lEEESK_SL_NS4_8TiledMMAINS4_8MMA_AtomIJNS4_4SM904GMMA27MMA_64x16x16_F32BF16BF16_SSILNSP_5MajorE0ELSR_0ELNSP_7ScaleInE1ELSS_1EEEEEENS4_6LayoutISD_NS5_IJSC_NSA_ILi0EEESW_EEEEENS5_IJNS4_10UnderscoreESZ_SZ_EEEEENS4_13SM90_TMA_LOADENS4_14ComposedLayoutINS4_7SwizzleILi3ELi4ELi3EEENS4_18smem_ptr_flag_bitsILi16EEENSV_INS5_IJNSA_ILi8EEESI_EEENS5_IJSI_SC_EEEEEEEvNS4_8identityENS4_23SM90_TMA_LOAD_MULTICASTES1C_vS1D_EENS_8epilogue10collective6detail29Sm90TmaWarpSpecializedAdapterINS1H_15DefaultEpilogueISK_SL_SL_NS1G_6thread17LinearCombinationISK_Li1EffLNS1L_9ScaleType4KindE0ELNS_15FloatRoundStyleE2ESK_EENS1_15EpilogueDefaultEEEEEvvEEEEvNT_6ParamsE --------------------------
	.section	.nv.info._ZN7cutlass13device_kernelINS_4gemm6kernel13GemmUniversalIN4cute5tupleIJiiiiEEENS1_10collective13CollectiveMmaINS1_34MainloopSm90TmaGmmaWarpSpecializedILi4ENS5_IJNS4_1CILi2EEENSA_ILi1EEESC_EEENS1_35KernelTmaWarpSpecializedCooperativeEEENS5_IJNSA_ILi256EEENSA_ILi112EEENSA_ILi64EEEEEENS_10bfloat16_tENS5_IJlSC_lEEESK_SL_NS4_8TiledMMAINS4_8MMA_AtomIJNS4_4SM904GMMA27MMA_64x16x16_F32BF16BF16_SSILNSP_5MajorE0ELSR_0ELNSP_7ScaleInE1ELSS_1EEEEEENS4_6LayoutISD_NS5_IJSC_NSA_ILi0EEESW_EEEEENS5_IJNS4_10UnderscoreESZ_SZ_EEEEENS4_13SM90_TMA_LOADENS4_14ComposedLayoutINS4_7SwizzleILi3ELi4ELi3EEENS4_18smem_ptr_flag_bitsILi16EEENSV_INS5_IJNSA_ILi8EEESI_EEENS5_IJSI_SC_EEEEEEEvNS4_8identityENS4_23SM90_TMA_LOAD_MULTICASTES1C_vS1D_EENS_8epilogue10collective6detail29Sm90TmaWarpSpecializedAdapterINS1H_15DefaultEpilogueISK_SL_SL_NS1G_6thread17LinearCombinationISK_Li1EffLNS1L_9ScaleType4KindE0ELNS_15FloatRoundStyleE2ESK_EENS1_15EpilogueDefaultEEEEEvvEEEEvNT_6ParamsE,"",@"SHT_CUDA_INFO"
	.sectionflags	@""
	.align	4


	//----- nvinfo : EIATTR_CUDA_API_VERSION
	.align		4
        /*0000*/ 	.byte	0x04, 0x37
        /*0002*/ 	.short	(.L_21 - .L_20)
.L_20:
        /*0004*/ 	.word	0x00000082


	//----- nvinfo : EIATTR_KPARAM_INFO
	.align		4
.L_21:
        /*0008*/ 	.byte	0x04, 0x17
        /*000a*/ 	.short	(.L_23 - .L_22)
.L_22:
        /*000c*/ 	.word	0x00000000
        /*0010*/ 	.short	0x0000
        /*0012*/ 	.short	0x0070
        /*0014*/ 	.byte	0x00, 0xf0, 0x01, 0x10


	//----- nvinfo : EIATTR_SPARSE_MMA_MASK
	.align		4
.L_23:
        /*0018*/ 	.byte	0x03, 0x50
        /*001a*/ 	.short	0x0000


	//----- nvinfo : EIATTR_MAXREG_COUNT
	.align		4
        /*001c*/ 	.byte	0x03, 0x1b
        /*001e*/ 	.short	0x00a8


	//----- nvinfo : EIATTR_NUM_BARRIERS
	.align		4
        /*0020*/ 	.byte	0x02, 0x4c
        /*0022*/ 	.byte	0x01
	.zero		1


	//----- nvinfo : EIATTR_EXTERNS
	.align		4
        /*0024*/ 	.byte	0x04, 0x0f
        /*0026*/ 	.short	(.L_25 - .L_24)


	//   ....[0]....
	.align		4
.L_24:
        /*0028*/ 	.word	index@(__assertfail)


	//----- nvinfo : EIATTR_MERCURY_ISA_VERSION
	.align		4
.L_25:
        /*002c*/ 	.byte	0x03, 0x5f
        /*002e*/ 	.short	0x0101


	//----- nvinfo : EIATTR_INT_WARP_WIDE_INSTR_OFFSETS
	.align		4
        /*0030*/ 	.byte	0x04, 0x31
        /*0032*/ 	.short	(.L_27 - .L_26)


	//   ....[0]....
.L_26:
        /*0034*/ 	.word	0x00000480


	//   ....[1]....
        /*0038*/ 	.word	0x000004b0


	//   ....[2]....
        /*003c*/ 	.word	0x00000670


	//----- nvinfo : EIATTR_COOP_GROUP_MASK_REGIDS
	.align		4
.L_27:
        /*0040*/ 	.byte	0x04, 0x29
        /*0042*/ 	.short	(.L_29 - .L_28)


	//   ....[0]....
.L_28:
        /*0044*/ 	.word	0xffffffff


	//   ....[1]....
        /*0048*/ 	.word	0xffffffff


	//   ....[2]....
        /*004c*/ 	.word	0xffffffff


	//   ....[3]....
        /*0050*/ 	.word	0xffffffff


	//   ....[4]....
        /*0054*/ 	.word	0xffffffff


	//   ....[5]....
        /*0058*/ 	.word	0xffffffff


	//----- nvinfo : EIATTR_COOP_GROUP_INSTR_OFFSETS
	.align		4
.L_29:
        /*005c*/ 	.byte	0x04, 0x28
        /*005e*/ 	.short	(.L_31 - .L_30)


	//   ....[0]....
.L_30:
        /*0060*/ 	.word	0x00000060


	//   ....[1]....
        /*0064*/ 	.word	0x00000070


	//   ....[2]....
        /*0068*/ 	.word	0x00000130


	//   ....[3]....
        /*006c*/ 	.word	0x000002d0


	//   ....[4]....
        /*0070*/ 	.word	0x000007f0


	//   ....[5]....
        /*0074*/ 	.word	0x00001230


	//----- nvinfo : EIATTR_REG_RECONFIG
	.align		4
.L_31:
        /*0078*/ 	.byte	0x01, 0x54
	.zero		2


	//----- nvinfo : EIATTR_SYSCALL_OFFSETS
	.align		4
        /*007c*/ 	.byte	0x04, 0x46
        /*007e*/ 	.short	(.L_33 - .L_32)


	//   ....[0]....
.L_32:
        /*0080*/ 	.word	0x000013f0


	//----- nvinfo : EIATTR_MBARRIER_INSTR_OFFSETS
	.align		4
.L_33:
        /*0084*/ 	.byte	0x04, 0x39
        /*0086*/ 	.short	(.L_35 - .L_34)


	//   ....[0]....
.L_34:
        /*0088*/ 	.word	0x00000230
        /*008c*/ 	.word	0x000000ff
        /*0090*/ 	.word	0x00000000
        /*0094*/ 	.short	0x0100
        /*0096*/ 	.byte	0x08
	.zero		1


	//   ....[1]....
        /*0098*/ 	.word	0x00000240
        /*009c*/ 	.word	0x000000ff
        /*00a0*/ 	.word	0x00000020
        /*00a4*/ 	.short	0x0100
        /*00a6*/ 	.byte	0x08
	.zero		1


	//   ....[2]....
        /*00a8*/ 	.word	0x00000250
        /*00ac*/ 	.word	0x000000ff
        /*00b0*/ 	.word	0x00000008
        /*00b4*/ 	.short	0x0100
        /*00b6*/ 	.byte	0x08
	.zero		1


	//   ....[3]....
        /*00b8*/ 	.word	0x00000260
        /*00bc*/ 	.word	0x000000ff
        /*00c0*/ 	.word	0x00000028
        /*00c4*/ 	.short	0x0100
        /*00c6*/ 	.byte	0x08
	.zero		1


	//   ....[4]....
        /*00c8*/ 	.word	0x00000270
        /*00cc*/ 	.word	0x000000ff
        /*00d0*/ 	.word	0x00000010
        /*00d4*/ 	.short	0x0100
        /*00d6*/ 	.byte	0x08
	.zero		1


	//   ....[5]....
        /*00d8*/ 	.word	0x00000280
        /*00dc*/ 	.word	0x000000ff
        /*00e0*/ 	.word	0x00000030
        /*00e4*/ 	.short	0x0100
        /*00e6*/ 	.byte	0x08
	.zero		1


	//   ....[6]....
        /*00e8*/ 	.word	0x00000290
        /*00ec*/ 	.word	0x000000ff
        /*00f0*/ 	.word	0x00000018
        /*00f4*/ 	.short	0x0100
        /*00f6*/ 	.byte	0x08
	.zero		1


	//   ....[7]....
        /*00f8*/ 	.word	0x000002a0
        /*00fc*/ 	.word	0x000000ff
        /*0100*/ 	.word	0x00000038
        /*0104*/ 	.short	0x0100
        /*0106*/ 	.byte	0x08
	.zero		1


	//   ....[8]....
        /*0108*/ 	.word	0x000006f0
        /*010c*/ 	.word	0x000000ff
        /*0110*/ 	.word	0x00000050
        /*0114*/ 	.short	0x0100
        /*0116*/ 	.byte	0x06
	.zero		1


	//   ....[9]....
        /*0118*/ 	.word	0x00000780
        /*011c*/ 	.word	0x000000ff
        /*0120*/ 	.word	0x00000058
        /*0124*/ 	.short	0x0100
        /*0126*/ 	.byte	0x06
	.zero		1


	//   ....[10]....
        /*0128*/ 	.word	0x00001470
        /*012c*/ 	.word	0x00000003
        /*0130*/ 	.word	0x00000000
        /*0134*/ 	.short	0x010a
        /*0136*/ 	.byte	0x3f
	.zero		1


	//   ....[11]....
        /*0138*/ 	.word	0x000014b0
        /*013c*/ 	.word	0x00000003
        /*0140*/ 	.word	0x00000000
        /*0144*/ 	.short	0x010a
        /*0146*/ 	.byte	0x3f
	.zero		1


	//   ....[12]....
        /*0148*/ 	.word	0x00002be0
        /*014c*/ 	.word	0x000000ff
        /*0150*/ 	.word	0x00000000
        /*0154*/ 	.short	0x010a
        /*0156*/ 	.byte	0x07
	.zero		1


	//   ....[13]....
        /*0158*/ 	.word	0x00002c20
        /*015c*/ 	.word	0x000000ff
        /*0160*/ 	.word	0x00000000
        /*0164*/ 	.short	0x010a
        /*0166*/ 	.byte	0x07
	.zero		1


	//   ....[14]....
        /*0168*/ 	.word	0x00004270
        /*016c*/ 	.word	0x00000005
        /*0170*/ 	.word	0x00000000
        /*0174*/ 	.short	0x0101
        /*0176*/ 	.byte	0x3f
	.zero		1


	//   ....[15]....
        /*0178*/ 	.word	0x00004420
        /*017c*/ 	.word	0x00000003
        /*0180*/ 	.word	0x00000000
        /*0184*/ 	.short	0x0101
        /*0186*/ 	.byte	0x3f
	.zero		1


	//   ....[16]....
        /*0188*/ 	.word	0x0000c380
        /*018c*/ 	.word	0x00000014
        /*0190*/ 	.word	0x00000020
        /*0194*/ 	.short	0x010a
        /*0196*/ 	.byte	0x3f
	.zero		1


	//   ....[17]....
        /*0198*/ 	.word	0x0000c750
        /*019c*/ 	.word	0x00000005
        /*01a0*/ 	.word	0x00000058
        /*01a4*/ 	.short	0x0101
        /*01a6*/ 	.byte	0x3f
	.zero		1


	//   ....[18]....
        /*01a8*/ 	.word	0x0000ce60
        /*01ac*/ 	.word	0x00000007
        /*01b0*/ 	.word	0x00000000
        /*01b4*/ 	.short	0x010a
        /*01b6*/ 	.byte	0x3f
	.zero		1


	//   ....[19]....
        /*01b8*/ 	.word	0x0000cee0
        /*01bc*/ 	.word	0x00000008
        /*01c0*/ 	.word	0x00000000
        /*01c4*/ 	.short	0x010a
        /*01c6*/ 	.byte	0x3f
	.zero		1


	//   ....[20]....
        /*01c8*/ 	.word	0x0000cf70
        /*01cc*/ 	.word	0x0000000b
        /*01d0*/ 	.word	0x00000000
        /*01d4*/ 	.short	0x010a
        /*01d6*/ 	.byte	0x3f
	.zero		1


	//   ....[21]....
        /*01d8*/ 	.word	0x0000d000
        /*01dc*/ 	.word	0x00000003
        /*01e0*/ 	.word	0x00000000
        /*01e4*/ 	.short	0x010a
        /*01e6*/ 	.byte	0x3f
	.zero		1


	//   ....[22]....
        /*01e8*/ 	.word	0x0000d060
        /*01ec*/ 	.word	0x00000003
        /*01f0*/ 	.word	0x00000000
        /*01f4*/ 	.short	0x010a
        /*01f6*/ 	.byte	0x3f
	.zero		1


	//   ....[23]....
        /*01f8*/ 	.word	0x0000d0c0
        /*01fc*/ 	.word	0x00000006
        /*0200*/ 	.word	0x00000000
        /*0204*/ 	.short	0x010a
        /*0206*/ 	.byte	0x3f
	.zero		1


	//   ....[24]....
        /*0208*/ 	.word	0x0000d190
        /*020c*/ 	.word	0x00000014
        /*0210*/ 	.word	0x00000020
        /*0214*/ 	.short	0x010a
        /*0216*/ 	.byte	0x3f
	.zero		1


	//   ....[25]....
        /*0218*/ 	.word	0x0000d260
        /*021c*/ 	.word	0x00000007
        /*0220*/ 	.word	0x00000000
        /*0224*/ 	.short	0x010a
        /*0226*/ 	.byte	0x3f
	.zero		1


	//   ....[26]....
        /*0228*/ 	.word	0x0000d2b0
        /*022c*/ 	.word	0x00000008
        /*0230*/ 	.word	0x00000000
        /*0234*/ 	.short	0x010a
        /*0236*/ 	.byte	0x3f
	.zero		1


	//   ....[27]....
        /*0238*/ 	.word	0x0000d300
        /*023c*/ 	.word	0x0000000b
        /*0240*/ 	.word	0x00000000
        /*0244*/ 	.short	0x010a
        /*0246*/ 	.byte	0x3f
	.zero		1


	//----- nvinfo : EIATTR_NUM_MBARRIERS
	.align		4
.L_35:
        /*0248*/ 	.byte	0x03, 0x38
        /*024a*/ 	.short	0x000a


	//----- nvinfo : EIATTR_EXIT_INSTR_OFFSETS
	.align		4
        /*024c*/ 	.byte	0x04, 0x1c
        /*024e*/ 	.short	(.L_37 - .L_36)


	//   ....[0]....
.L_36:
        /*0250*/ 	.word	0x00000950


	//   ....[1]....
        /*0254*/ 	.word	0x00001160


	//   ....[2]....
        /*0258*/ 	.word	0x0000bab0


	//   ....[3]....
        /*025c*/ 	.word	0x0000c010


	//   ....[4]....
        /*0260*/ 	.word	0x0000d050


	//----- nvinfo : EIATTR_MAX_THREADS
	.align		4
.L_37:
        /*0264*/ 	.byte	0x04, 0x05
        /*0266*/ 	.short	(.L_39 - .L_38)
.L_38:
        /*0268*/ 	.word	0x00000180
        /*026c*/ 	.word	0x00000001
        /*0270*/ 	.word	0x00000001


	//----- nvinfo : EIATTR_CRS_STACK_SIZE
	.align		4
.L_39:
        /*0274*/ 	.byte	0x04, 0x1e
        /*0276*/ 	.short	(.L_41 - .L_40)
.L_40:
        /*0278*/ 	.word	0x00000000


	//----- nvinfo : EIATTR_CBANK_PARAM_SIZE
	.align		4
.L_41:
        /*027c*/ 	.byte	0x03, 0x19
        /*027e*/ 	.short	0x0470


	//----- nvinfo : EIATTR_PARAM_CBANK
	.align		4
        /*0280*/ 	.byte	0x04, 0x0a
        /*0282*/ 	.short	(.L_43 - .L_42)
	.align		4
.L_42:
        /*0284*/ 	.word	index@(.nv.constant0._ZN7cutlass13device_kernelINS_4gemm6kernel13GemmUniversalIN4cute5tupleIJiiiiEEENS1_10collective13CollectiveMmaINS1_34MainloopSm90TmaGmmaWarpSpecializedILi4ENS5_IJNS4_1CILi2EEENSA_ILi1EEESC_EEENS1_35KernelTmaWarpSpecializedCooperativeEEENS5_IJNSA_ILi256EEENSA_ILi112EEENSA_ILi64EEEEEENS_10bfloat16_tENS5_IJlSC_lEEESK_SL_NS4_8TiledMMAINS4_8MMA_AtomIJNS4_4SM904GMMA27MMA_64x16x16_F32BF16BF16_SSILNSP_5MajorE0ELSR_0ELNSP_7ScaleInE1ELSS_1EEEEEENS4_6LayoutISD_NS5_IJSC_NSA_ILi0EEESW_EEEEENS5_IJNS4_10UnderscoreESZ_SZ_EEEEENS4_13SM90_TMA_LOADENS4_14ComposedLayoutINS4_7SwizzleILi3ELi4ELi3EEENS4_18smem_ptr_flag_bitsILi16EEENSV_INS5_IJNSA_ILi8EEESI_EEENS5_IJSI_SC_EEEEEEEvNS4_8identityENS4_23SM90_TMA_LOAD_MULTICASTES1C_vS1D_EENS_8epilogue10collective6detail29Sm90TmaWarpSpecializedAdapterINS1H_15DefaultEpilogueISK_SL_SL_NS1G_6thread17LinearCombinationISK_Li1EffLNS1L_9ScaleType4KindE0ELNS_15FloatRoundStyleE2ESK_EENS1_15EpilogueDefaultEEEEEvvEEEEvNT_6ParamsE)
        /*0288*/ 	.short	0x0210
        /*028a*/ 	.short	0x0470


	//----- nvinfo : EIATTR_SW_WAR
	.align		4
.L_43:
        /*028c*/ 	.byte	0x04, 0x36
        /*028e*/ 	.short	(.L_45 - .L_44)
.L_44:
        /*0290*/ 	.word	0x00000008
.L_45:


//--------------------- .nv.callgraph             --------------------------
	.section	.nv.callgraph,"",@"SHT_CUDA_CALLGRAPH"
	.align	4
	.sectionentsize	8
	.align		4
        /*0000*/ 	.word	0x00000000
	.align		4
        /*0004*/ 	.word	0xffffffff
	.align		4
        /*0008*/ 	.word	index@(_ZN7cutlass13device_kernelINS_4gemm6kernel13GemmUniversalIN4cute5tupleIJiiiiEEENS1_10collective13CollectiveMmaINS1_34MainloopSm90TmaGmmaWarpSpecializedILi4ENS5_IJNS4_1CILi2EEENSA_ILi1EEESC_EEENS1_35KernelTmaWarpSpecializedCooperativeEEENS5_IJNSA_ILi256EEENSA_ILi112EEENSA_ILi64EEEEEENS_10bfloat16_tENS5_IJlSC_lEEESK_SL_NS4_8TiledMMAINS4_8MMA_AtomIJNS4_4SM904GMMA27MMA_64x16x16_F32BF16BF16_SSILNSP_5MajorE0ELSR_0ELNSP_7ScaleInE1ELSS_1EEEEEENS4_6LayoutISD_NS5_IJSC_NSA_ILi0EEESW_EEEEENS5_IJNS4_10UnderscoreESZ_SZ_EEEEENS4_13SM90_TMA_LOADENS4_14ComposedLayoutINS4_7SwizzleILi3ELi4ELi3EEENS4_18smem_ptr_flag_bitsILi16EEENSV_INS5_IJNSA_ILi8EEESI_EEENS5_IJSI_SC_EEEEEEEvNS4_8identityENS4_23SM90_TMA_LOAD_MULTICASTES1C_vS1D_EENS_8epilogue10collective6detail29Sm90TmaWarpSpecializedAdapterINS1H_15DefaultEpilogueISK_SL_SL_NS1G_6thread17LinearCombinationISK_Li1EffLNS1L_9ScaleType4KindE0ELNS_15FloatRoundStyleE2ESK_EENS1_15EpilogueDefaultEEEEEvvEEEEvNT_6ParamsE)
	.align		4
        /*000c*/ 	.word	index@(__assertfail)
	.align		4
        /*0010*/ 	.word	0x00000000
	.align		4
        /*0014*/ 	.word	0xfffffffe
	.align		4
        /*0018*/ 	.word	0x00000000
	.align		4
        /*001c*/ 	.word	0xfffffffd
	.align		4
        /*0020*/ 	.word	0x00000000
	.align		4
        /*0024*/ 	.word	0xfffffffc


//--------------------- .nv.constant4             --------------------------
	.section	.nv.constant4,"a",@progbits
	.align	8
	.align		8
.nv.constant4:
        /*0000*/ 	.dword	__assertfail
	.align		8
        /*0008*/ 	.dword	__unnamed_1
	.align		8
        /*0010*/ 	.dword	_ZN40_INTERNAL_0ae9547f_4_k_cu_ac0802b7_120394cuda3std3__45__cpo5beginE
	.align		8
        /*0018*/ 	.dword	_ZN40_INTERNAL_0ae9547f_4_k_cu_ac0802b7_120394cuda3std3__45__cpo3endE
	.align		8
        /*0020*/ 	.dword	_ZN40_INTERNAL_0ae9547f_4_k_cu_ac0802b7_120394cuda3std3__45__cpo6cbeginE
	.align		8
        /*0028*/ 	.dword	_ZN40_INTERNAL_0ae9547f_4_k_cu_ac0802b7_120394cuda3std3__45__cpo4cendE
	.align		8
        /*0030*/ 	.dword	_ZN40_INTERNAL_0ae9547f_4_k_cu_ac0802b7_120394cuda3std3__442_GLOBAL__N__0ae9547f_4_k_cu_ac0802b7_120396ignoreE
	.align		8
        /*0038*/ 	.dword	_ZN40_INTERNAL_0ae9547f_4_k_cu_ac0802b7_120394cuda3std3__419piecewise_constructE
	.align		8
        /*0040*/ 	.dword	_ZN40_INTERNAL_0ae9547f_4_k_cu_ac0802b7_120394cuda3std3__48in_placeE
	.align		8
        /*0048*/ 	.dword	_ZN40_INTERNAL_0ae9547f_4_k_cu_ac0802b7_120394cuda3std6ranges3__45__cpo4swapE
	.align		8
        /*0050*/ 	.dword	_ZN40_INTERNAL_0ae9547f_4_k_cu_ac0802b7_120394cuda3std6ranges3__45__cpo9iter_moveE
	.align		8
        /*0058*/ 	.dword	_ZN40_INTERNAL_0ae9547f_4_k_cu_ac0802b7_120394cute7productE
	.align		8
        /*0060*/ 	.dword	_ZN40_INTERNAL_0ae9547f_4_k_cu_ac0802b7_120394cute1_E
	.align		8
        /*0068*/ 	.dword	$str$22
	.align		8
        /*0070*/ 	.dword	$str$23


//--------------------- .text._ZN7cutlass13device_kernelINS_4gemm6kernel13GemmUniversalIN4cute5tupleIJiiiiEEENS1_10collective13CollectiveMmaINS1_34MainloopSm90TmaGmmaWarpSpecializedILi4ENS5_IJNS4_1CILi2EEENSA_ILi1EEESC_EEENS1_35KernelTmaWarpSpecializedCooperativeEEENS5_IJNSA_ILi256EEENSA_ILi112EEENSA_ILi64EEEEEENS_10bfloat16_tENS5_IJlSC_lEEESK_SL_NS4_8TiledMMAINS4_8MMA_AtomIJNS4_4SM904GMMA27MMA_64x16x16_F32BF16BF16_SSILNSP_5MajorE0ELSR_0ELNSP_7ScaleInE1ELSS_1EEEEEENS4_6LayoutISD_NS5_IJSC_NSA_ILi0EEESW_EEEEENS5_IJNS4_10UnderscoreESZ_SZ_EEEEENS4_13SM90_TMA_LOADENS4_14ComposedLayoutINS4_7SwizzleILi3ELi4ELi3EEENS4_18smem_ptr_flag_bitsILi16EEENSV_INS5_IJNSA_ILi8EEESI_EEENS5_IJSI_SC_EEEEEEEvNS4_8identityENS4_23SM90_TMA_LOAD_MULTICASTES1C_vS1D_EENS_8epilogue10collective6detail29Sm90TmaWarpSpecializedAdapterINS1H_15DefaultEpilogueISK_SL_SL_NS1G_6thread17LinearCombinationISK_Li1EffLNS1L_9ScaleType4KindE0ELNS_15FloatRoundStyleE2ESK_EENS1_15EpilogueDefaultEEEEEvvEEEEvNT_6ParamsE --------------------------
	.section	.text._ZN7cutlass13device_kernelINS_4gemm6kernel13GemmUniversalIN4cute5tupleIJiiiiEEENS1_10collective13CollectiveMmaINS1_34MainloopSm90TmaGmmaWarpSpecializedILi4ENS5_IJNS4_1CILi2EEENSA_ILi1EEESC_EEENS1_35KernelTmaWarpSpecializedCooperativeEEENS5_IJNSA_ILi256EEENSA_ILi112EEENSA_ILi64EEEEEENS_10bfloat16_tENS5_IJlSC_lEEESK_SL_NS4_8TiledMMAINS4_8MMA_AtomIJNS4_4SM904GMMA27MMA_64x16x16_F32BF16BF16_SSILNSP_5MajorE0ELSR_0ELNSP_7ScaleInE1ELSS_1EEEEEENS4_6LayoutISD_NS5_IJSC_NSA_ILi0EEESW_EEEEENS5_IJNS4_10UnderscoreESZ_SZ_EEEEENS4_13SM90_TMA_LOADENS4_14ComposedLayoutINS4_7SwizzleILi3ELi4ELi3EEENS4_18smem_ptr_flag_bitsILi16EEENSV_INS5_IJNSA_ILi8EEESI_EEENS5_IJSI_SC_EEEEEEEvNS4_8identityENS4_23SM90_TMA_LOAD_MULTICASTES1C_vS1D_EENS_8epilogue10collective6detail29Sm90TmaWarpSpecializedAdapterINS1H_15DefaultEpilogueISK_SL_SL_NS1G_6thread17LinearCombinationISK_Li1EffLNS1L_9ScaleType4KindE0ELNS_15FloatRoundStyleE2ESK_EENS1_15EpilogueDefaultEEEEEvvEEEEvNT_6ParamsE,"ax",@progbits
	.align	128
.text._ZN7cutlass13device_kernelINS_4gemm6kernel13GemmUniversalIN4cute5tupleIJiiiiEEENS1_10collective13CollectiveMmaINS1_34MainloopSm90TmaGmmaWarpSpecializedILi4ENS5_IJNS4_1CILi2EEENSA_ILi1EEESC_EEENS1_35KernelTmaWarpSpecializedCooperativeEEENS5_IJNSA_ILi256EEENSA_ILi112EEENSA_ILi64EEEEEENS_10bfloat16_tENS5_IJlSC_lEEESK_SL_NS4_8TiledMMAINS4_8MMA_AtomIJNS4_4SM904GMMA27MMA_64x16x16_F32BF16BF16_SSILNSP_5MajorE0ELSR_0ELNSP_7ScaleInE1ELSS_1EEEEEENS4_6LayoutISD_NS5_IJSC_NSA_ILi0EEESW_EEEEENS5_IJNS4_10UnderscoreESZ_SZ_EEEEENS4_13SM90_TMA_LOADENS4_14ComposedLayoutINS4_7SwizzleILi3ELi4ELi3EEENS4_18smem_ptr_flag_bitsILi16EEENSV_INS5_IJNSA_ILi8EEESI_EEENS5_IJSI_SC_EEEEEEEvNS4_8identityENS4_23SM90_TMA_LOAD_MULTICASTES1C_vS1D_EENS_8epilogue10collective6detail29Sm90TmaWarpSpecializedAdapterINS1H_15DefaultEpilogueISK_SL_SL_NS1G_6thread17LinearCombinationISK_Li1EffLNS1L_9ScaleType4KindE0ELNS_15FloatRoundStyleE2ESK_EENS1_15EpilogueDefaultEEEEEvvEEEEvNT_6ParamsE:
        .type           _ZN7cutlass13device_kernelINS_4gemm6kernel13GemmUniversalIN4cute5tupleIJiiiiEEENS1_10collective13CollectiveMmaINS1_34MainloopSm90TmaGmmaWarpSpecializedILi4ENS5_IJNS4_1CILi2EEENSA_ILi1EEESC_EEENS1_35KernelTmaWarpSpecializedCooperativeEEENS5_IJNSA_ILi256EEENSA_ILi112EEENSA_ILi64EEEEEENS_10bfloat16_tENS5_IJlSC_lEEESK_SL_NS4_8TiledMMAINS4_8MMA_AtomIJNS4_4SM904GMMA27MMA_64x16x16_F32BF16BF16_SSILNSP_5MajorE0ELSR_0ELNSP_7ScaleInE1ELSS_1EEEEEENS4_6LayoutISD_NS5_IJSC_NSA_ILi0EEESW_EEEEENS5_IJNS4_10UnderscoreESZ_SZ_EEEEENS4_13SM90_TMA_LOADENS4_14ComposedLayoutINS4_7SwizzleILi3ELi4ELi3EEENS4_18smem_ptr_flag_bitsILi16EEENSV_INS5_IJNSA_ILi8EEESI_EEENS5_IJSI_SC_EEEEEEEvNS4_8identityENS4_23SM90_TMA_LOAD_MULTICASTES1C_vS1D_EENS_8epilogue10collective6detail29Sm90TmaWarpSpecializedAdapterINS1H_15DefaultEpilogueISK_SL_SL_NS1G_6thread17LinearCombinationISK_Li1EffLNS1L_9ScaleType4KindE0ELNS_15FloatRoundStyleE2ESK_EENS1_15EpilogueDefaultEEEEEvvEEEEvNT_6ParamsE,@function
        .size           _ZN7cutlass13device_kernelINS_4gemm6kernel13GemmUniversalIN4cute5tupleIJiiiiEEENS1_10collective13CollectiveMmaINS1_34MainloopSm90TmaGmmaWarpSpecializedILi4ENS5_IJNS4_1CILi2EEENSA_ILi1EEESC_EEENS1_35KernelTmaWarpSpecializedCooperativeEEENS5_IJNSA_ILi256EEENSA_ILi112EEENSA_ILi64EEEEEENS_10bfloat16_tENS5_IJlSC_lEEESK_SL_NS4_8TiledMMAINS4_8MMA_AtomIJNS4_4SM904GMMA27MMA_64x16x16_F32BF16BF16_SSILNSP_5MajorE0ELSR_0ELNSP_7ScaleInE1ELSS_1EEEEEENS4_6LayoutISD_NS5_IJSC_NSA_ILi0EEESW_EEEEENS5_IJNS4_10UnderscoreESZ_SZ_EEEEENS4_13SM90_TMA_LOADENS4_14ComposedLayoutINS4_7SwizzleILi3ELi4ELi3EEENS4_18smem_ptr_flag_bitsILi16EEENSV_INS5_IJNSA_ILi8EEESI_EEENS5_IJSI_SC_EEEEEEEvNS4_8identityENS4_23SM90_TMA_LOAD_MULTICASTES1C_vS1D_EENS_8epilogue10collective6detail29Sm90TmaWarpSpecializedAdapterINS1H_15DefaultEpilogueISK_SL_SL_NS1G_6thread17LinearCombinationISK_Li1EffLNS1L_9ScaleType4KindE0ELNS_15FloatRoundStyleE2ESK_EENS1_15EpilogueDefaultEEEEEvvEEEEvNT_6ParamsE,(.L_x_291 - _ZN7cutlass13device_kernelINS_4gemm6kernel13GemmUniversalIN4cute5tupleIJiiiiEEENS1_10collective13CollectiveMmaINS1_34MainloopSm90TmaGmmaWarpSpecializedILi4ENS5_IJNS4_1CILi2EEENSA_ILi1EEESC_EEENS1_35KernelTmaWarpSpecializedCooperativeEEENS5_IJNSA_ILi256EEENSA_ILi112EEENSA_ILi64EEEEEENS_10bfloat16_tENS5_IJlSC_lEEESK_SL_NS4_8TiledMMAINS4_8MMA_AtomIJNS4_4SM904GMMA27MMA_64x16x16_F32BF16BF16_SSILNSP_5MajorE0ELSR_0ELNSP_7ScaleInE1ELSS_1EEEEEENS4_6LayoutISD_NS5_IJSC_NSA_ILi0EEESW_EEEEENS5_IJNS4_10UnderscoreESZ_SZ_EEEEENS4_13SM90_TMA_LOADENS4_14ComposedLayoutINS4_7SwizzleILi3ELi4ELi3EEENS4_18smem_ptr_flag_bitsILi16EEENSV_INS5_IJNSA_ILi8EEESI_EEENS5_IJSI_SC_EEEEEEEvNS4_8identityENS4_23SM90_TMA_LOAD_MULTICASTES1C_vS1D_EENS_8epilogue10collective6detail29Sm90TmaWarpSpecializedAdapterINS1H_15DefaultEpilogueISK_SL_SL_NS1G_6thread17LinearCombinationISK_Li1EffLNS1L_9ScaleType4KindE0ELNS_15FloatRoundStyleE2ESK_EENS1_15EpilogueDefaultEEEEEvvEEEEvNT_6ParamsE)
        .other          _ZN7cutlass13device_kernelINS_4gemm6kernel13GemmUniversalIN4cute5tupleIJiiiiEEENS1_10collective13CollectiveMmaINS1_34MainloopSm90TmaGmmaWarpSpecializedILi4ENS5_IJNS4_1CILi2EEENSA_ILi1EEESC_EEENS1_35KernelTmaWarpSpecializedCooperativeEEENS5_IJNSA_ILi256EEENSA_ILi112EEENSA_ILi64EEEEEENS_10bfloat16_tENS5_IJlSC_lEEESK_SL_NS4_8TiledMMAINS4_8MMA_AtomIJNS4_4SM904GMMA27MMA_64x16x16_F32BF16BF16_SSILNSP_5MajorE0ELSR_0ELNSP_7ScaleInE1ELSS_1EEEEEENS4_6LayoutISD_NS5_IJSC_NSA_ILi0EEESW_EEEEENS5_IJNS4_10UnderscoreESZ_SZ_EEEEENS4_13SM90_TMA_LOADENS4_14ComposedLayoutINS4_7SwizzleILi3ELi4ELi3EEENS4_18smem_ptr_flag_bitsILi16EEENSV_INS5_IJNSA_ILi8EEESI_EEENS5_IJSI_SC_EEEEEEEvNS4_8identityENS4_23SM90_TMA_LOAD_MULTICASTES1C_vS1D_EENS_8epilogue10collective6detail29Sm90TmaWarpSpecializedAdapterINS1H_15DefaultEpilogueISK_SL_SL_NS1G_6thread17LinearCombinationISK_Li1EffLNS1L_9ScaleType4KindE0ELNS_15FloatRoundStyleE2ESK_EENS1_15EpilogueDefaultEEEEEvvEEEEvNT_6ParamsE,@"STO_CUDA_ENTRY STV_DEFAULT"
_ZN7cutlass13device_kernelINS_4gemm6kernel13GemmUniversalIN4cute5tupleIJiiiiEEENS1_10collective13CollectiveMmaINS1_34MainloopSm90TmaGmmaWarpSpecializedILi4ENS5_IJNS4_1CILi2EEENSA_ILi1EEESC_EEENS1_35KernelTmaWarpSpecializedCooperativeEEENS5_IJNSA_ILi256EEENSA_ILi112EEENSA_ILi64EEEEEENS_10bfloat16_tENS5_IJlSC_lEEESK_SL_NS4_8TiledMMAINS4_8MMA_AtomIJNS4_4SM904GMMA27MMA_64x16x16_F32BF16BF16_SSILNSP_5MajorE0ELSR_0ELNSP_7ScaleInE1ELSS_1EEEEEENS4_6LayoutISD_NS5_IJSC_NSA_ILi0EEESW_EEEEENS5_IJNS4_10UnderscoreESZ_SZ_EEEEENS4_13SM90_TMA_LOADENS4_14ComposedLayoutINS4_7SwizzleILi3ELi4ELi3EEENS4_18smem_ptr_flag_bitsILi16EEENSV_INS5_IJNSA_ILi8EEESI_EEENS5_IJSI_SC_EEEEEEEvNS4_8identityENS4_23SM90_TMA_LOAD_MULTICASTES1C_vS1D_EENS_8epilogue10collective6detail29Sm90TmaWarpSpecializedAdapterINS1H_15DefaultEpilogueISK_SL_SL_NS1G_6thread17LinearCombinationISK_Li1EffLNS1L_9ScaleType4KindE0ELNS_15FloatRoundStyleE2ESK_EENS1_15EpilogueDefaultEEEEEvvEEEEvNT_6ParamsE:
[----:B------:R-:W0:Y:S01]  /*0000*/  LDC R1, c[0x0][0x28] ;  /* 0x00000a00ff017b82 */ /* 0x000e220000000800 */
[----:B------:R-:W1:Y:S01]  /*0010*/  S2R R18, SR_TID.X ;  /* 0x0000000000127919 */ /* 0x000e620000002100 */
[----:B------:R-:W-:Y:S01]  /*0020*/  ELECT P0, URZ, PT ;  /* 0x00000000003f782f */ /* 0x000fe20003800000 */
[----:B------:R-:W-:Y:S01]  /*0030*/  BSSY B0, `(.L_x_0) ;  /* 0x000000f000007945 */ /* 0x000fe20003800000 */
[--C-:B-1----:R-:W-:Y:S02]  /*0040*/  SHF.R.U32.HI R0, RZ, 0x5, R18.reuse ;  /* 0x00000005ff007819 */ /* 0x102fe40000011612 */
[----:B------:R-:W-:-:S03]  /*0050*/  SHF.R.U32.HI R3, RZ, 0x7, R18 ;  /* 0x00000007ff037819 */ /* 0x000fc60000011612 */
[----:B------:R-:W1:Y:S04]  /*0060*/  SHFL.IDX PT, R2, R0, RZ, 0x1f ;  /* 0x00001fff00027589 */ /* 0x000e6800000e0000 */
[----:B------:R2:W3:Y:S01]  /*0070*/  SHFL.IDX PT, R5, R3, RZ, 0x1f ;  /* 0x00001fff03057589 */ /* 0x0004e200000e0000 */
[----:B-1----:R-:W-:-:S13]  /*0080*/  ISETP.NE.OR P0, PT, R2, RZ, !P0 ;  /* 0x000000ff0200720c */ /* 0x002fda0004705670 */
[----:B0-23--:R-:W-:Y:S05]  /*0090*/  @P0 BRA `(.L_x_1) ;  /* 0x0000000000200947 */ /* 0x00dfea0003800000 */
[----:B------:R-:W-:Y:S02]  /*00a0*/  ULDC.64 UR4, c[0x0][0x198] ;  /* 0x0000660000047ab9 */ /* 0x000fe40000000a00 */
[----:B------:R-:W-:Y:S02]  /*00b0*/  UIADD3 UR6, UP0, UR4, 0xf0, URZ ;  /* 0x000000f004067890 */ /* 0x000fe4000ff1e03f */
[----:B------:R-:W-:Y:S02]  /*00c0*/  UIADD3 UR4, UP1, UR4, 0x1f0, URZ ;  /* 0x000001f004047890 */ /* 0x000fe4000ff3e03f */
[----:B------:R-:W-:Y:S02]  /*00d0*/  UIADD3.X UR7, URZ, UR5, URZ, UP0, !UPT ;  /* 0x000000053f077290 */ /* 0x000fe400087fe43f */
[----:B------:R-:W-:-:S07]  /*00e0*/  UIADD3.X UR5, URZ, UR5, URZ, UP1, !UPT ;  /* 0x000000053f057290 */ /* 0x000fce0008ffe43f */
[----:B------:R0:W-:Y:S02]  /*00f0*/  UTMACCTL.PF [UR6] ;  /* 0x00000000060079b9 */ /* 0x0001e40008040000 */
[----:B------:R0:W-:Y:S02]  /*0100*/  UTMACCTL.PF [UR4] ;  /* 0x00000000040079b9 */ /* 0x0001e40008040000 */
[----:B0-----:R-:W-:Y:S01]  /*0110*/  NOP ;  /* 0x0000000000007918 */ /* 0x001fe20000000000 */
.L_x_1:
[----:B------:R-:W-:Y:S05]  /*0120*/  BSYNC B0 ;  /* 0x0000000000007941 */ /* 0x000fea0003800000 */
.L_x_0:
[----:B------:R-:W0:Y:S02]  /*0130*/  SHFL.IDX PT, R3, R0, RZ, 0x1f ;  /* 0x00001fff00037589 */ /* 0x000e2400000e0000 */
[----:B0-----:R-:W-:-:S13]  /*0140*/  ISETP.NE.AND P0, PT, R3, RZ, PT ;  /* 0x000000ff0300720c */ /* 0x001fda0003f05270 */
[----:B------:R-:W-:Y:S05]  /*0150*/  @P0 BRA `(.L_x_2) ;  /* 0x0000000000580947 */ /* 0x000fea0003800000 */
[----:B------:R-:W0:Y:S01]  /*0160*/  S2UR UR8, SR_CgaCtaId ;  /* 0x00000000000879c3 */ /* 0x000e220000008800 */
[----:B------:R-:W-:Y:S01]  /*0170*/  UMOV UR4, 0x400 ;  /* 0x0000040000047882 */ /* 0x000fe20000000000 */
[----:B------:R-:W-:Y:S01]  /*0180*/  UMOV UR5, 0x1 ;  /* 0x0000000100057882 */ /* 0x000fe20000000000 */
[----:B------:R-:W-:Y:S01]  /*0190*/  UMOV UR6, 0x4 ;  /* 0x0000000400067882 */ /* 0x000fe20000000000 */
[----:B------:R-:W-:Y:S01]  /*01a0*/  ELECT P0, URZ, PT ;  /* 0x00000000003f782f */ /* 0x000fe20003800000 */
[----:B------:R-:W-:-:S04]  /*01b0*/  UIADD3 UR6, -UR6, 0x100000, URZ ;  /* 0x0010000006067890 */ /* 0x000fc8000fffe13f */
[----:B------:R-:W-:Y:S02]  /*01c0*/  USHF.L.U32 UR7, UR6, 0xb, URZ ;  /* 0x0000000b06077899 */ /* 0x000fe4000800063f */
[----:B------:R-:W-:Y:S02]  /*01d0*/  USHF.L.U32 UR6, UR6, 0x1, URZ ;  /* 0x0000000106067899 */ /* 0x000fe4000800063f */
[----:B0-----:R-:W-:Y:S02]  /*01e0*/  ULEA UR8, UR8, UR4, 0x18 ;  /* 0x0000000408087291 */ /* 0x001fe4000f8ec03f */
[----:B------:R-:W-:-:S04]  /*01f0*/  UIADD3 UR4, -UR5, 0x100000, URZ ;  /* 0x0010000005047890 */ /* 0x000fc8000fffe13f */
[----:B------:R-:W-:Y:S02]  /*0200*/  USHF.L.U32 UR5, UR4, 0xb, URZ ;  /* 0x0000000b04057899 */ /* 0x000fe4000800063f */
[----:B------:R-:W-:Y:S01]  /*0210*/  USHF.L.U32 UR4, UR4, 0x1, URZ ;  /* 0x0000000104047899 */ /* 0x000fe2000800063f */
[----:B------:R-:W0:Y:S11]  /*0220*/  FENCE.VIEW.ASYNC.S ;  /* 0x00000000000073c6 */ /* 0x000e360000000000 */
[----:B0-----:R0:W1:Y:S01]  /*0230*/  SYNCS.EXCH.64 URZ, [UR8], UR4 ;  /* 0x00000004083f75b2 */ /* 0x0010620008000100 */
[----:B------:R0:W2:Y:S01]  /*0240*/  SYNCS.EXCH.64 URZ, [UR8+0x20], UR6 ;  /* 0x00002006083f75b2 */ /* 0x0000a20008000100 */
[----:B------:R0:W3:Y:S01]  /*0250*/  SYNCS.EXCH.64 URZ, [UR8+0x8], UR4 ;  /* 0x00000804083f75b2 */ /* 0x0000e20008000100 */
[----:B------:R0:W4:Y:S01]  /*0260*/  SYNCS.EXCH.64 URZ, [UR8+0x28], UR6 ;  /* 0x00002806083f75b2 */ /* 0x0001220008000100 */
[----:B------:R0:W0:Y:S01]  /*0270*/  SYNCS.EXCH.64 URZ, [UR8+0x10], UR4 ;  /* 0x00001004083f75b2 */ /* 0x0000220008000100 */
[----:B------:R0:W0:Y:S01]  /*0280*/  SYNCS.EXCH.64 URZ, [UR8+0x30], UR6 ;  /* 0x00003006083f75b2 */ /* 0x0000220008000100 */
[----:B------:R0:W0:Y:S01]  /*0290*/  SYNCS.EXCH.64 URZ, [UR8+0x18], UR4 ;  /* 0x00001804083f75b2 */ /* 0x0000220008000100 */
[----:B------:R0:W0:Y:S01]  /*02a0*/  SYNCS.EXCH.64 URZ, [UR8+0x38], UR6 ;  /* 0x00003806083f75b2 */ /* 0x0000220008000100 */
[----:B------:R-:W-:Y:S01]  /*02b0*/  NOP ;  /* 0x0000000000007918 */ /* 0x000fe20000000000 */
.L_x_2:
[----:B------:R-:W-:Y:S01]  /*02c0*/  SHF.R.S32.HI R7, RZ, 0x1f, R18 ;  /* 0x0000001fff077819 */ /* 0x000fe20000011412 */
[----:B------:R-:W5:Y:S01]  /*02d0*/  SHFL.IDX PT, R0, R0, RZ, 0x1f ;  /* 0x00001fff00007589 */ /* 0x000f6200000e0000 */
[----:B0-----:R-:W0:Y:S01]  /*02e0*/  S2UR UR8, SR_CTAID.X ;  /* 0x00000000000879c3 */ /* 0x001e220000002500 */
[----:B------:R-:W-:Y:S02]  /*02f0*/  ELECT P0, URZ, PT ;  /* 0x00000000003f782f */ /* 0x000fe40003800000 */
[----:B------:R-:W-:Y:S01]  /*0300*/  LEA.HI R7, R7, R18, RZ, 0x7 ;  /* 0x0000001207077211 */ /* 0x000fe200078f38ff */
[----:B------:R-:W1:Y:S01]  /*0310*/  S2R R4, SR_CTAID.Y ;  /* 0x0000000000047919 */ /* 0x000e620000002600 */
[----:B------:R-:W-:Y:S01]  /*0320*/  SHF.R.S32.HI R8, RZ, 0x1f, R3 ;  /* 0x0000001fff087819 */ /* 0x000fe20000011403 */
[----:B------:R-:W-:Y:S01]  /*0330*/  ULDC UR4, c[0x0][0x150] ;  /* 0x0000540000047ab9 */ /* 0x000fe20000000800 */
[----:B------:R-:W-:Y:S01]  /*0340*/  LOP3.LUT R7, R7, 0xffffff80, RZ, 0xc0, !PT ;  /* 0xffffff8007077812 */ /* 0x000fe200078ec0ff */
[----:B------:R-:W-:Y:S01]  /*0350*/  NOP ;  /* 0x0000000000007918 */ /* 0x000fe20000000000 */
[----:B------:R-:W-:Y:S01]  /*0360*/  LEA.HI R8, R8, R3, RZ, 0x2 ;  /* 0x0000000308087211 */ /* 0x000fe200078f10ff */
[----:B------:R-:W2:Y:S01]  /*0370*/  LDC R10, c[0x0][0x144] ;  /* 0x00005100ff0a7b82 */ /* 0x000ea20000000800 */
[----:B------:R-:W-:Y:S01]  /*0380*/  NOP ;  /* 0x0000000000007918 */ /* 0x000fe20000000000 */
[----:B------:R-:W-:Y:S01]  /*0390*/  IMAD.IADD R6, R18, 0x1, -R7 ;  /* 0x0000000112067824 */ /* 0x000fe200078e0a07 */
[----:B------:R-:W-:Y:S01]  /*03a0*/  LOP3.LUT R8, R8, 0x3ffffffc, RZ, 0xc0, !PT ;  /* 0x3ffffffc08087812 */ /* 0x000fe200078ec0ff */
[----:B------:R-:W-:Y:S01]  /*03b0*/  IMAD.MOV.U32 R23, RZ, RZ, 0x1 ;  /* 0x00000001ff177424 */ /* 0x000fe200078e00ff */
[----:B------:R-:W-:-:S02]  /*03c0*/  ISETP.NE.AND P3, PT, R5, RZ, PT ;  /* 0x000000ff0500720c */ /* 0x000fc40003f65270 */
[----:B------:R-:W-:Y:S01]  /*03d0*/  SHF.R.S32.HI R7, RZ, 0x1f, R6 ;  /* 0x0000001fff077819 */ /* 0x000fe20000011406 */
[----:B------:R-:W-:Y:S01]  /*03e0*/  IMAD.IADD R8, R3, 0x1, -R8 ;  /* 0x0000000103087824 */ /* 0x000fe200078e0a08 */
[----:B------:R-:W3:Y:S02]  /*03f0*/  LDC R13, c[0x0][0x140] ;  /* 0x00005000ff0d7b82 */ /* 0x000ee40000000800 */
[----:B------:R-:W-:Y:S02]  /*0400*/  LEA.HI R7, R7, R6, RZ, 0x3 ;  /* 0x0000000607077211 */ /* 0x000fe400078f18ff */
[----:B-----5:R-:W-:Y:S02]  /*0410*/  ISETP.NE.OR P0, PT, R0, RZ, !P0 ;  /* 0x000000ff0000720c */ /* 0x020fe40004705670 */
[--C-:B------:R-:W-:Y:S02]  /*0420*/  SHF.R.S32.HI R0, RZ, 0x3, R7.reuse ;  /* 0x00000003ff007819 */ /* 0x100fe40000011407 */
[----:B------:R-:W-:-:S02]  /*0430*/  SHF.R.S32.HI R7, RZ, 0x1f, R7 ;  /* 0x0000001fff077819 */ /* 0x000fc40000011407 */
[----:B0-----:R-:W-:Y:S02]  /*0440*/  I2FP.F32.U32 R9, UR8 ;  /* 0x0000000800097c45 */ /* 0x001fe40008201000 */
[----:B------:R-:W-:-:S03]  /*0450*/  LEA.HI R7, R7, R0, RZ, 0x2 ;  /* 0x0000000007077211 */ /* 0x000fc600078f10ff */
[----:B------:R-:W-:Y:S01]  /*0460*/  FMUL R9, R9, UR4 ;  /* 0x0000000409097c20 */ /* 0x000fe20008400000 */
[----:B------:R-:W-:Y:S01]  /*0470*/  LOP3.LUT R7, R7, 0xfffffffc, RZ, 0xc0, !PT ;  /* 0xfffffffc07077812 */ /* 0x000fe200078ec0ff */
[----:B------:R-:W-:Y:S01]  /*0480*/  VOTEU.ALL UP0, P0 ;  /* 0x00000000003f7886 */ /* 0x000fe20000000000 */
[----:B-1----:R-:W-:Y:S01]  /*0490*/  I2FP.F32.U32 R3, R4 ;  /* 0x0000000400037245 */ /* 0x002fe20000201000 */
[----:B------:R-:W-:Y:S01]  /*04a0*/  ULDC UR4, c[0x0][0x154] ;  /* 0x0000550000047ab9 */ /* 0x000fe20000000800 */
[----:B------:R-:W-:Y:S01]  /*04b0*/  VOTEU.ALL UP1, P0 ;  /* 0x00000000003f7886 */ /* 0x000fe20000020000 */
[----:B------:R-:W0:Y:S01]  /*04c0*/  F2I.U32.TRUNC.NTZ R9, R9 ;  /* 0x0000000900097305 */ /* 0x000e22000020f000 */
[----:B------:R-:W-:Y:S01]  /*04d0*/  IMAD.IADD R7, R0, 0x1, -R7 ;  /* 0x0000000100077824 */ /* 0x000fe200078e0a07 */
[----:B------:R-:W1:Y:S01]  /*04e0*/  @!UP0 S2UR UR7, SR_CgaCtaId ;  /* 0x00000000000789c3 */ /* 0x000e620000008800 */
[----:B------:R-:W-:Y:S01]  /*04f0*/  FMUL R12, R3, UR4 ;  /* 0x00000004030c7c20 */ /* 0x000fe20008400000 */
[----:B------:R-:W-:Y:S01]  /*0500*/  UMOV UR4, 0x20 ;  /* 0x0000002000047882 */ /* 0x000fe20000000000 */
[----:B------:R-:W-:Y:S01]  /*0510*/  IMAD R8, R8, 0x4, R7 ;  /* 0x0000000408087824 */ /* 0x000fe200078e0207 */
[----:B------:R-:W-:Y:S01]  /*0520*/  @!UP0 UMOV UR6, 0x400 ;  /* 0x0000040000068882 */ /* 0x000fe20000000000 */
[----:B------:R-:W-:-:S04]  /*0530*/  @!UP0 UIADD3 UR4, -UR4, 0x100000, URZ ;  /* 0x0010000004048890 */ /* 0x000fc8000fffe13f */
[----:B------:R-:W-:Y:S02]  /*0540*/  @!UP0 USHF.L.U32 UR5, UR4, 0xb, URZ ;  /* 0x0000000b04058899 */ /* 0x000fe4000800063f */
[----:B------:R-:W-:Y:S01]  /*0550*/  @!UP0 USHF.L.U32 UR4, UR4, 0x1, URZ ;  /* 0x0000000104048899 */ /* 0x000fe2000800063f */
[----:B---3--:R-:W-:Y:S01]  /*0560*/  ISETP.EQ.U32.AND P2, PT, R13, 0x1, PT ;  /* 0x000000010d00780c */ /* 0x008fe20003f42070 */
[----:B------:R-:W3:Y:S01]  /*0570*/  F2I.U32.TRUNC.NTZ R12, R12 ;  /* 0x0000000c000c7305 */ /* 0x000ee2000020f000 */
[----:B------:R-:W-:Y:S01]  /*0580*/  LEA.HI R0, R8, R8, RZ, 0x1 ;  /* 0x0000000808007211 */ /* 0x000fe200078f08ff */
[----:B------:R-:W5:Y:S03]  /*0590*/  LDC R7, c[0x0][0x148] ;  /* 0x00005200ff077b82 */ /* 0x000f660000000800 */
[----:B------:R-:W-:Y:S01]  /*05a0*/  LOP3.LUT R11, R0, 0xfffffffe, RZ, 0xc0, !PT ;  /* 0xfffffffe000b7812 */ /* 0x000fe200078ec0ff */
[----:B0-----:R-:W-:Y:S01]  /*05b0*/  IMAD.MOV R15, RZ, RZ, -R9 ;  /* 0x000000ffff0f7224 */ /* 0x001fe200078e0a09 */
[----:B------:R-:W-:-:S03]  /*05c0*/  SHF.R.S32.HI R9, RZ, 0x1f, R2 ;  /* 0x0000001fff097819 */ /* 0x000fc60000011402 */
[----:B--2---:R-:W-:Y:S01]  /*05d0*/  IMAD R3, R10, R15, UR8 ;  /* 0x000000080a037e24 */ /* 0x004fe2000f8e020f */
[----:B------:R-:W-:Y:S01]  /*05e0*/  LEA.HI R9, R9, R2, RZ, 0x2 ;  /* 0x0000000209097211 */ /* 0x000fe200078f10ff */
[C---:B------:R-:W-:Y:S02]  /*05f0*/  IMAD.IADD R0, R8.reuse, 0x1, -R11 ;  /* 0x0000000108007824 */ /* 0x040fe400078e0a0b */
[----:B------:R-:W-:Y:S01]  /*0600*/  IMAD.SHL.U32 R11, R8, 0x4, RZ ;  /* 0x00000004080b7824 */ /* 0x000fe200078e00ff */
[----:B------:R-:W-:Y:S01]  /*0610*/  LOP3.LUT R9, R9, 0xfffffffc, RZ, 0xc0, !PT ;  /* 0xfffffffc09097812 */ /* 0x000fe200078ec0ff */
[----:B---3--:R-:W-:Y:S01]  /*0620*/  IMAD.MOV R21, RZ, RZ, -R12 ;  /* 0x000000ffff157224 */ /* 0x008fe200078e0a0c */
[----:B------:R-:W-:Y:S01]  /*0630*/  ISETP.NE.AND P4, PT, R0, R3, PT ;  /* 0x000000030000720c */ /* 0x000fe20003f85270 */
[----:B-1----:R-:W-:Y:S01]  /*0640*/  @!UP0 ULEA UR6, UR7, UR6, 0x18 ;  /* 0x0000000607068291 */ /* 0x002fe2000f8ec03f */
[----:B------:R-:W-:Y:S01]  /*0650*/  LOP3.LUT R22, R8, 0xc, R11, 0x78, !PT ;  /* 0x0000000c08167812 */ /* 0x000fe200078e780b */
[----:B------:R-:W-:Y:S01]  /*0660*/  IMAD.IADD R0, R2, 0x1, -R9 ;  /* 0x0000000102007824 */ /* 0x000fe200078e0a09 */
[----:B------:R-:W-:Y:S01]  /*0670*/  VOTEU.ALL UP0, P0 ;  /* 0x00000000003f7886 */ /* 0x000fe20000000000 */
[----:B------:R-:W-:Y:S01]  /*0680*/  LOP3.LUT P0, RZ, R6, 0x7, RZ, 0xc0, !PT ;  /* 0x0000000706ff7812 */ /* 0x000fe2000780c0ff */
[----:B------:R-:W-:-:S02]  /*0690*/  VIADD R6, R5, 0xffffffff ;  /* 0xffffffff05067836 */ /* 0x000fc40000000000 */
[----:B------:R-:W-:Y:S01]  /*06a0*/  ISETP.NE.AND P1, PT, R0, 0x3, PT ;  /* 0x000000030000780c */ /* 0x000fe20003f25270 */
[----:B-----5:R-:W-:Y:S01]  /*06b0*/  IMAD R9, R7, R21, R4 ;  /* 0x0000001507097224 */ /* 0x020fe200078e0204 */
[----:B------:R-:W-:Y:S02]  /*06c0*/  ISETP.LT.U32.AND P0, PT, R22, 0x2, !P0 ;  /* 0x000000021600780c */ /* 0x000fe40004701070 */
[----:B------:R-:W-:Y:S01]  /*06d0*/  ISETP.EQ.OR P1, PT, R0, RZ, !P1 ;  /* 0x000000ff0000720c */ /* 0x000fe20004f22670 */
[----:B------:R-:W0:Y:S02]  /*06e0*/  FENCE.VIEW.ASYNC.S ;  /* 0x00000000000073c6 */ /* 0x000e240000000000 */
[----:B0-----:R0:W1:Y:S01]  /*06f0*/  @!UP0 SYNCS.EXCH.64 URZ, [UR6+0x50], UR4 ;  /* 0x00005004063f85b2 */ /* 0x0010620008000100 */
[----:B------:R-:W-:Y:S02]  /*0700*/  @P4 LEA.HI R2, R22, R22, RZ, 0x1 ;  /* 0x0000001616024211 */ /* 0x000fe400078f08ff */
[----:B------:R-:W-:-:S02]  /*0710*/  ISETP.EQ.AND P1, PT, R5, RZ, P1 ;  /* 0x000000ff0500720c */ /* 0x000fc40000f22270 */
[----:B------:R-:W-:Y:S02]  /*0720*/  @P4 SHF.R.S32.HI R2, RZ, 0x1, R2 ;  /* 0x00000001ff024819 */ /* 0x000fe40000011402 */
[----:B------:R-:W-:Y:S02]  /*0730*/  ISETP.GE.U32.AND P6, PT, R6, 0x2, PT ;  /* 0x000000020600780c */ /* 0x000fe40003fc6070 */
[----:B------:R-:W-:Y:S02]  /*0740*/  @P4 ISETP.NE.AND P5, PT, R2, R9, PT ;  /* 0x000000090200420c */ /* 0x000fe40003fa5270 */
[----:B------:R-:W-:Y:S02]  /*0750*/  SEL R2, RZ, 0x1, !P0 ;  /* 0x00000001ff027807 */ /* 0x000fe40004000000 */
[----:B------:R-:W-:Y:S02]  /*0760*/  @P4 SEL R23, RZ, 0x1, P5 ;  /* 0x00000001ff174807 */ /* 0x000fe40002800000 */
[----:B------:R-:W-:Y:S01]  /*0770*/  SEL R19, RZ, 0x1, !P1 ;  /* 0x00000001ff137807 */ /* 0x000fe20004800000 */
[----:B------:R0:W2:Y:S01]  /*0780*/  @!UP1 SYNCS.EXCH.64 URZ, [UR6+0x58], UR4 ;  /* 0x00005804063f95b2 */ /* 0x0000a20008000100 */
[----:B------:R-:W-:Y:S01]  /*0790*/  LOP3.LUT R23, R23, R2, RZ, 0xc0, !PT ;  /* 0x0000000217177212 */ /* 0x000fe200078ec0ff */
[----:B------:R-:W-:Y:S01]  /*07a0*/  NOP ;  /* 0x0000000000007918 */ /* 0x000fe20000000000 */
[----:B------:R-:W-:Y:S01]  /*07b0*/  SEL R19, R19, 0x2, P6 ;  /* 0x0000000213137807 */ /* 0x000fe20003000000 */
[----:B------:R-:W-:Y:S06]  /*07c0*/  @!P2 BRA `(.L_x_3) ;  /* 0x000000000008a947 */ /* 0x000fec0003800000 */
[----:B-12-4-:R-:W-:Y:S01]  /*07d0*/  UCGABAR_ARV ;  /* 0x00000000000079c7 */ /* 0x016fe20008000000 */
[----:B------:R-:W-:Y:S05]  /*07e0*/  BRA `(.L_x_4) ;  /* 0x0000000000047947 */ /* 0x000fea0003800000 */
.L_x_3:
[----:B-12-4-:R-:W-:Y:S01]  /*07f0*/  NOP ;  /* 0x0000000000007918 */ /* 0x016fe20000000000 */
.L_x_4:
[----:B------:R-:W1:Y:S01]  /*0800*/  LDC R2, c[0x0][0x65c] ;  /* 0x00019700ff027b82 */ /* 0x000e620000000800 */
[----:B------:R-:W-:Y:S02]  /*0810*/  IMAD.U32 R8, RZ, RZ, UR8 ;  /* 0x00000008ff087e24 */ /* 0x000fe4000f8e00ff */
[----:B------:R-:W-:Y:S01]  /*0820*/  IMAD.MOV.U32 R9, RZ, RZ, RZ ;  /* 0x000000ffff097224 */ /* 0x000fe200078e00ff */
[----:B-1----:R-:W-:-:S04]  /*0830*/  ISETP.NE.AND P1, PT, R2, 0x1, PT ;  /* 0x000000010200780c */ /* 0x002fc80003f25270 */
[----:B------:R-:W-:-:S09]  /*0840*/  P2R R5, PR, RZ, 0x2 ;  /* 0x00000002ff057803 */ /* 0x000fd20000000000 */
[----:B------:R-:W1:Y:S01]  /*0850*/  @P1 LDC R17, c[0x0][0x10] ;  /* 0x00000400ff111b82 */ /* 0x000e620000000800 */
[----:B------:R-:W-:Y:S02]  /*0860*/  @P1 IMAD.MOV.U32 R5, RZ, RZ, RZ ;  /* 0x000000ffff051224 */ /* 0x000fe400078e00ff */
[----:B------:R-:W-:-:S05]  /*0870*/  @P1 IMAD.MOV.U32 R13, RZ, RZ, RZ ;  /* 0x000000ffff0d1224 */ /* 0x000fca00078e00ff */
[----:B------:R-:W2:Y:S01]  /*0880*/  @!P1 LDC R11, c[0x0][0xc] ;  /* 0x00000300ff0b9b82 */ /* 0x000ea20000000800 */
[----:B-1----:R-:W-:-:S04]  /*0890*/  @P1 IMAD.WIDE.U32 R16, R17, UR8, R4 ;  /* 0x0000000811101c25 */ /* 0x002fc8000f8e0004 */
[----:B------:R-:W-:Y:S02]  /*08a0*/  @P1 IMAD.IADD R17, R17, 0x1, R13 ;  /* 0x0000000111111824 */ /* 0x000fe400078e020d */
[----:B--2---:R-:W-:-:S04]  /*08b0*/  @!P1 IMAD.WIDE.U32 R8, R4, R11, R8 ;  /* 0x0000000b04089225 */ /* 0x004fc800078e0008 */
[----:B------:R-:W-:Y:S02]  /*08c0*/  @!P1 IMAD.MOV.U32 R16, RZ, RZ, R8 ;  /* 0x000000ffff109224 */ /* 0x000fe400078e0008 */
[----:B------:R-:W-:Y:S01]  /*08d0*/  @!P1 IMAD.MOV.U32 R17, RZ, RZ, R9 ;  /* 0x000000ffff119224 */ /* 0x000fe200078e0009 */
[----:B------:R-:W-:Y:S06]  /*08e0*/  @!P2 BRA `(.L_x_5) ;  /* 0x00000000000ca947 */ /* 0x000fec0003800000 */
[----:B------:R-:W-:Y:S01]  /*08f0*/  UCGABAR_WAIT ;  /* 0x0000000000007dc7 */ /* 0x000fe20008000000 */
[----:B------:R-:W-:Y:S01]  /*0900*/  CCTL.IVALL ;  /* 0x00000000ff00798f */ /* 0x000fe20002000000 */
[----:B------:R-:W-:Y:S05]  /*0910*/  BRA `(.L_x_6) ;  /* 0x0000000000047947 */ /* 0x000fea0003800000 */
.L_x_5:
[----:B------:R-:W-:Y:S06]  /*0920*/  BAR.SYNC.DEFER_BLOCKING 0x0 ;  /* 0x0000000000007b1d */ /* 0x000fec0000010000 */
.L_x_6:
[----:B------:R-:W-:Y:S05]  /*0930*/  @!P3 BRA `(.L_x_7) ;  /* 0x000000b00060b947 */ /* 0x000fea0003800000 */
[----:B------:R-:W-:-:S13]  /*0940*/  ISETP.GT.U32.AND P0, PT, R6, 0x1, PT ;  /* 0x000000010600780c */ /* 0x000fda0003f04070 */
[----:B0-----:R-:W-:Y:S05]  /*0950*/  @P0 EXIT ;  /* 0x000000000000094d */ /* 0x001fea0003800000 */
[----:B------:R-:W-:Y:S01]  /*0960*/  ULDC.64 UR4, c[0x0][0x650] ;  /* 0x0001940000047ab9 */ /* 0x000fe20000000a00 */
[----:B------:R-:W-:Y:S01]  /*0970*/  PRMT R0, RZ, 0x7610, R0 ;  /* 0x00007610ff007816 */ /* 0x000fe20000000000 */
[----:B------:R-:W-:Y:S01]  /*0980*/  IMAD.MOV.U32 R139, RZ, RZ, -0x1 ;  /* 0xffffffffff8b7424 */ /* 0x000fe200078e00ff */
[----:B------:R-:W-:Y:S01]  /*0990*/  ISETP.GE.U32.AND P0, PT, R16, UR4, PT ;  /* 0x0000000410007c0c */ /* 0x000fe2000bf06070 */
[----:B------:R-:W-:Y:S02]  /*09a0*/  IMAD.MOV.U32 R140, RZ, RZ, -0x1 ;  /* 0xffffffffff8c7424 */ /* 0x000fe400078e00ff */
[----:B------:R-:W-:Y:S01]  /*09b0*/  IMAD.MOV.U32 R137, RZ, RZ, -0x1 ;  /* 0xffffffffff897424 */ /* 0x000fe200078e00ff */
[----:B------:R-:W-:-:S13]  /*09c0*/  ISETP.GE.U32.AND.EX P0, PT, R17, UR5, PT, P0 ;  /* 0x0000000511007c0c */ /* 0x000fda000bf06100 */
[----:B------:R-:W-:Y:S05]  /*09d0*/  @P0 BRA `(.L_x_8) ;  /* 0x0000000400280947 */ /* 0x000fea0003800000 */
[----:B------:R-:W0:Y:S01]  /*09e0*/  LDC.64 R24, c[0x0][0x628] ;  /* 0x00018a00ff187b82 */ /* 0x000e220000000a00 */
[----:B------:R-:W-:Y:S02]  /*09f0*/  IMAD.MOV.U32 R8, RZ, RZ, R16 ;  /* 0x000000ffff087224 */ /* 0x000fe400078e0010 */
[----:B------:R-:W-:-:S05]  /*0a00*/  IMAD.MOV.U32 R9, RZ, RZ, R17 ;  /* 0x000000ffff097224 */ /* 0x000fca00078e0011 */
[----:B------:R-:W1:Y:S08]  /*0a10*/  LDC R0, c[0x0][0x630] ;  /* 0x00018c00ff007b82 */ /* 0x000e700000000800 */
[----:B------:R-:W2:Y:S01]  /*0a20*/  LDC.64 R26, c[0x0][0x620] ;  /* 0x00018800ff1a7b82 */ /* 0x000ea20000000a00 */
[----:B0-----:R-:W-:-:S04]  /*0a30*/  ISETP.NE.U32.AND P0, PT, R24, RZ, PT ;  /* 0x000000ff1800720c */ /* 0x001fc80003f05070 */
[----:B------:R-:W-:-:S13]  /*0a40*/  ISETP.NE.AND.EX P0, PT, R25, RZ, PT, P0 ;  /* 0x000000ff1900720c */ /* 0x000fda0003f05300 */
[----:B-12---:R-:W-:Y:S05]  /*0a50*/  @!P0 BRA `(.L_x_9) ;  /* 0x0000000000288947 */ /* 0x006fea0003800000 */
[----:B------:R-:W0:Y:S02]  /*0a60*/  LDC R13, c[0x0][0x634] ;  /* 0x00018d00ff0d7b82 */ /* 0x000e240000000800 */
[----:B0-----:R-:W-:-:S05]  /*0a70*/  IADD3 R13, P0, R16, R13, RZ ;  /* 0x0000000d100d7210 */ /* 0x001fca0007f1e0ff */
[----:B------:R-:W-:-:S04]  /*0a80*/  IMAD.X R15, RZ, RZ, R17, P0 ;  /* 0x000000ffff0f7224 */ /* 0x000fc800000e0611 */
[----:B------:R-:W-:-:S04]  /*0a90*/  IMAD.WIDE.U32 R8, R15, R24, RZ ;  /* 0x000000180f087225 */ /* 0x000fc800078e00ff */
[----:B------:R-:W-:-:S04]  /*0aa0*/  IMAD.WIDE.U32 R10, P0, R13, R25, R8 ;  /* 0x000000190d0a7225 */ /* 0x000fc80007800008 */
[----:B------:R-:W-:-:S04]  /*0ab0*/  IMAD.WIDE.U32 R8, R13, R24, RZ ;  /* 0x000000180d087225 */ /* 0x000fc800078e00ff */
[----:B------:R-:W-:Y:S01]  /*0ac0*/  IMAD.X R13, RZ, RZ, RZ, P0 ;  /* 0x000000ffff0d7224 */ /* 0x000fe200000e06ff */
[----:B------:R-:W-:Y:S01]  /*0ad0*/  IADD3 RZ, P0, R9, R10, RZ ;  /* 0x0000000a09ff7210 */ /* 0x000fe20007f1e0ff */
[----:B------:R-:W-:-:S04]  /*0ae0*/  IMAD.MOV.U32 R12, RZ, RZ, R11 ;  /* 0x000000ffff0c7224 */ /* 0x000fc800078e000b */
[----:B------:R-:W-:-:S08]  /*0af0*/  IMAD.WIDE.U32.X R8, R15, R25, R12, P0 ;  /* 0x000000190f087225 */ /* 0x000fd000000e040c */
.L_x_9:
[----:B------:R-:W0:Y:S01]  /*0b00*/  LDC.64 R24, c[0x0][0x640] ;  /* 0x00019000ff187b82 */ /* 0x000e220000000a00 */
[-CC-:B------:R-:W-:Y:S01]  /*0b10*/  SHF.R.U64 R137, R8, R0.reuse, R9.reuse ;  /* 0x0000000008897219 */ /* 0x180fe20000001209 */
[----:B------:R-:W-:Y:S01]  /*0b20*/  IMAD R30, R7, R21, R4 ;  /* 0x00000015071e7224 */ /* 0x000fe200078e0204 */
[----:B------:R-:W-:Y:S01]  /*0b30*/  SHF.R.U32.HI R0, RZ, R0, R9 ;  /* 0x00000000ff007219 */ /* 0x000fe20000011609 */
[----:B------:R-:W-:Y:S01]  /*0b40*/  IMAD.MOV.U32 R21, RZ, RZ, 0x1 ;  /* 0x00000001ff157424 */ /* 0x000fe200078e00ff */
[----:B------:R-:W-:-:S03]  /*0b50*/  IADD3 R5, P0, RZ, -R137, RZ ;  /* 0x80000089ff057210 */ /* 0x000fc60007f1e0ff */
[----:B------:R-:W1:Y:S02]  /*0b60*/  LDC R6, c[0x0][0x618] ;  /* 0x00018600ff067b82 */ /* 0x000e640000000800 */
[----:B------:R-:W-:-:S04]  /*0b70*/  IMAD.X R9, RZ, RZ, ~R0, P0 ;  /* 0x000000ffff097224 */ /* 0x000fc800000e0e00 */
[-C--:B------:R-:W-:Y:S02]  /*0b80*/  IMAD R0, R9, R26.reuse, RZ ;  /* 0x0000001a09007224 */ /* 0x080fe400078e02ff */
[----:B------:R-:W2:Y:S01]  /*0b90*/  LDC R11, c[0x0][0x608] ;  /* 0x00018200ff0b7b82 */ /* 0x000ea20000000800 */
[----:B------:R-:W-:-:S04]  /*0ba0*/  IMAD.WIDE.U32 R8, R5, R26, R16 ;  /* 0x0000001a05087225 */ /* 0x000fc800078e0010 */
[----:B------:R-:W-:-:S03]  /*0bb0*/  IMAD R5, R5, R27, R0 ;  /* 0x0000001b05057224 */ /* 0x000fc600078e0200 */
[----:B------:R-:W3:Y:S01]  /*0bc0*/  LDC R12, c[0x0][0x658] ;  /* 0x00019600ff0c7b82 */ /* 0x000ee20000000800 */
[----:B0-----:R-:W-:Y:S01]  /*0bd0*/  ISETP.NE.U32.AND P0, PT, R24, RZ, PT ;  /* 0x000000ff1800720c */ /* 0x001fe20003f05070 */
[----:B------:R-:W-:Y:S02]  /*0be0*/  IMAD.IADD R5, R9, 0x1, R5 ;  /* 0x0000000109057824 */ /* 0x000fe400078e0205 */
[----:B------:R-:W-:Y:S01]  /*0bf0*/  IMAD.MOV.U32 R9, RZ, RZ, -0x1 ;  /* 0xffffffffff097424 */ /* 0x000fe200078e00ff */
[----:B------:R-:W-:-:S03]  /*0c00*/  ISETP.NE.AND.EX P0, PT, R25, RZ, PT, P0 ;  /* 0x000000ff1900720c */ /* 0x000fc60003f05300 */
[----:B------:R-:W0:Y:S01]  /*0c10*/  LDC R15, c[0x0][0x600] ;  /* 0x00018000ff0f7b82 */ /* 0x000e220000000800 */
[-CC-:B-1----:R-:W-:Y:S02]  /*0c20*/  SHF.R.U64 R13, R8, R6.reuse, R5.reuse ;  /* 0x00000006080d7219 */ /* 0x182fe40000001205 */
[----:B------:R-:W-:-:S05]  /*0c30*/  SHF.R.U32.HI R0, RZ, R6, R5 ;  /* 0x00000006ff007219 */ /* 0x000fca0000011605 */
[----:B------:R-:W1:Y:S01]  /*0c40*/  LDC R14, c[0x0][0x648] ;  /* 0x00019200ff0e7b82 */ /* 0x000e620000000800 */
[-CC-:B--2---:R-:W-:Y:S02]  /*0c50*/  SHF.R.U64 R27, R13, R11.reuse, R0.reuse ;  /* 0x0000000b0d1b7219 */ /* 0x184fe40000001200 */
[----:B------:R-:W-:-:S05]  /*0c60*/  SHF.R.U32.HI R5, RZ, R11, R0 ;  /* 0x0000000bff057219 */ /* 0x000fca0000011600 */
[----:B------:R-:W2:Y:S01]  /*0c70*/  LDC R20, c[0x0][0x638] ;  /* 0x00018e00ff147b82 */ /* 0x000ea20000000800 */
[-CC-:B---3--:R-:W-:Y:S02]  /*0c80*/  SHF.R.U64 R28, R27, R12.reuse, R5.reuse ;  /* 0x0000000c1b1c7219 */ /* 0x188fe40000001205 */
[-C--:B------:R-:W-:Y:S02]  /*0c90*/  SHF.L.U32 R0, R9, R12.reuse, RZ ;  /* 0x0000000c09007219 */ /* 0x080fe400000006ff */
[----:B------:R-:W-:Y:S01]  /*0ca0*/  SHF.R.U32.HI R5, RZ, R12, R5 ;  /* 0x0000000cff057219 */ /* 0x000fe20000011605 */
[----:B------:R-:W-:Y:S01]  /*0cb0*/  IMAD.MOV.U32 R4, RZ, RZ, R28 ;  /* 0x000000ffff047224 */ /* 0x000fe200078e001c */
[----:B------:R-:W-:Y:S01]  /*0cc0*/  LOP3.LUT R10, RZ, R0, RZ, 0x33, !PT ;  /* 0x00000000ff0a7212 */ /* 0x000fe200078e33ff */
[----:B------:R-:W3:Y:S01]  /*0cd0*/  LDC R26, c[0x0][0x610] ;  /* 0x00018400ff1a7b82 */ /* 0x000ee20000000800 */
[----:B------:R-:W-:Y:S05]  /*0ce0*/  @!P0 BRA `(.L_x_10) ;  /* 0x0000000000288947 */ /* 0x000fea0003800000 */
[----:B------:R-:W4:Y:S02]  /*0cf0*/  LDC R9, c[0x0][0x64c] ;  /* 0x00019300ff097b82 */ /* 0x000f240000000800 */
[----:B----4-:R-:W-:-:S05]  /*0d00*/  IADD3 R9, P0, R28, R9, RZ ;  /* 0x000000091c097210 */ /* 0x010fca0007f1e0ff */
        /* <DEDUP_REMOVED lines=8> */
.L_x_10:
[----:B-1----:R-:W-:Y:S01]  /*0d90*/  SHF.R.U64 R4, R4, R14, R5 ;  /* 0x0000000e04047219 */ /* 0x002fe20000001205 */
[----:B0-----:R-:W-:Y:S01]  /*0da0*/  VIADD R6, R15, 0xffffffff ;  /* 0xffffffff0f067836 */ /* 0x001fe20000000000 */
[----:B------:R-:W-:Y:S02]  /*0db0*/  SHF.L.U32 R0, R21, R12, RZ ;  /* 0x0000000c15007219 */ /* 0x000fe400000006ff */
[----:B------:R-:W-:Y:S01]  /*0dc0*/  LOP3.LUT R5, R27, R10, RZ, 0xc0, !PT ;  /* 0x0000000a1b057212 */ /* 0x000fe200078ec0ff */
[----:B------:R-:W-:Y:S01]  /*0dd0*/  IMAD.MOV R7, RZ, RZ, -R4 ;  /* 0x000000ffff077224 */ /* 0x000fe200078e0a04 */
[----:B------:R-:W-:Y:S02]  /*0de0*/  SEL R3, R3, R30, !P1 ;  /* 0x0000001e03037207 */ /* 0x000fe40004800000 */
[----:B------:R-:W-:Y:S01]  /*0df0*/  LOP3.LUT R6, R13, R6, RZ, 0xc0, !PT ;  /* 0x000000060d067212 */ /* 0x000fe200078ec0ff */
[----:B------:R-:W-:Y:S02]  /*0e00*/  IMAD R4, R0, R4, R5 ;  /* 0x0000000400047224 */ /* 0x000fe400078e0205 */
[----:B--2---:R-:W-:-:S02]  /*0e10*/  IMAD R0, R7, R20, R28 ;  /* 0x0000001407007224 */ /* 0x004fc400078e021c */
[----:B---3--:R-:W-:Y:S02]  /*0e20*/  IMAD R3, R4, R26, R3 ;  /* 0x0000001a04037224 */ /* 0x008fe400078e0203 */
[----:B------:R-:W-:Y:S02]  /*0e30*/  IMAD.MOV.U32 R5, RZ, RZ, 0x1 ;  /* 0x00000001ff057424 */ /* 0x000fe400078e00ff */
[----:B------:R-:W-:-:S03]  /*0e40*/  IMAD R4, R0, R15, R6 ;  /* 0x0000000f00047224 */ /* 0x000fc600078e0206 */
[----:B------:R-:W-:Y:S02]  /*0e50*/  PRMT R0, R5, 0x7610, R0 ;  /* 0x0000761005007816 */ /* 0x000fe40000000000 */
[----:B------:R-:W-:Y:S02]  /*0e60*/  SEL R140, R4, R3, !P1 ;  /* 0x00000003048c7207 */ /* 0x000fe40004800000 */
[----:B------:R-:W-:-:S07]  /*0e70*/  SEL R139, R3, R4, !P1 ;  /* 0x00000004038b7207 */ /* 0x000fce0004800000 */
.L_x_8:
[----:B------:R-:W-:-:S08]  /*0e80*/  NOP ;  /* 0x0000000000007918 */ /* 0x000fd00000000000 */
[----:B------:R-:W0:Y:S02]  /*0e90*/  USETMAXREG.TRY_ALLOC.CTAPOOL UP0, 0xe8 ;  /* 0x000000e8000079c8 */ /* 0x000e240008000600 */
[----:B0-----:R-:W-:-:S13]  /*0ea0*/  PLOP3.LUT P0, PT, PT, PT, UP0, 0x80, 0x0 ;  /* 0x000000000000781c */ /* 0x001fda0003f0f008 */
[----:B------:R-:W-:Y:S05]  /*0eb0*/  @!P0 BRA `(.L_x_8) ;  /* 0xfffffffc00f08947 */ /* 0x000fea000383ffff */
[----:B------:R-:W-:Y:S01]  /*0ec0*/  ULDC.64 UR4, c[0x0][0x598] ;  /* 0x0001660000047ab9 */ /* 0x000fe20000000a00 */
[----:B------:R-:W-:Y:S01]  /*0ed0*/  ULDC.64 UR40, c[0x0][0x208] ;  /* 0x0000820000287ab9 */ /* 0x000fe20000000a00 */
[----:B------:R-:W-:-:S04]  /*0ee0*/  ISETP.NE.U32.AND P0, PT, RZ, UR4, PT ;  /* 0x00000004ff007c0c */ /* 0x000fc8000bf05070 */
[----:B------:R-:W-:-:S13]  /*0ef0*/  ISETP.NE.AND.EX P0, PT, RZ, UR5, PT, P0 ;  /* 0x00000005ff007c0c */ /* 0x000fda000bf05300 */
[----:B------:R-:W-:Y:S05]  /*0f00*/  @!P0 BRA `(.L_x_11) ;  /* 0x00000000001c8947 */ /* 0x000fea0003800000 */
[----:B------:R-:W0:Y:S02]  /*0f10*/  LDC.64 R4, c[0x0][0x598] ;  /* 0x00016600ff047b82 */ /* 0x000e240000000a00 */
[----:B0-----:R-:W2:Y:S02]  /*0f20*/  LDG.E.64 R4, desc[UR40][R4.64] ;  /* 0x0000002804047981 */ /* 0x001ea4000c1e1b00 */
[----:B--2---:R-:W-:-:S04]  /*0f30*/  ISETP.NE.U32.AND P0, PT, R4, RZ, PT ;  /* 0x000000ff0400720c */ /* 0x004fc80003f05070 */
[----:B------:R-:W-:-:S13]  /*0f40*/  ISETP.NE.AND.EX P0, PT, R5, RZ, PT, P0 ;  /* 0x000000ff0500720c */ /* 0x000fda0003f05300 */
[----:B------:R-:W-:Y:S05]  /*0f50*/  @!P0 BRA `(.L_x_11) ;  /* 0x0000000000088947 */ /* 0x000fea0003800000 */
[----:B------:R0:W5:Y:S01]  /*0f60*/  LD.E R136, desc[UR40][R4.64] ;  /* 0x0000002804887980 */ /* 0x000162000c101900 */
[----:B------:R-:W-:Y:S05]  /*0f70*/  BRA `(.L_x_12) ;  /* 0x0000000000247947 */ /* 0x000fea0003800000 */
.L_x_11:
[----:B------:R-:W-:Y:S02]  /*0f80*/  ULDC.64 UR4, c[0x0][0x588] ;  /* 0x0001620000047ab9 */ /* 0x000fe40000000a00 */
[----:B------:R-:W-:-:S04]  /*0f90*/  ISETP.NE.U32.AND P0, PT, RZ, UR4, PT ;  /* 0x00000004ff007c0c */ /* 0x000fc8000bf05070 */
[----:B------:R-:W-:-:S13]  /*0fa0*/  ISETP.NE.AND.EX P0, PT, RZ, UR5, PT, P0 ;  /* 0x00000005ff007c0c */ /* 0x000fda000bf05300 */
[----:B------:R-:W-:Y:S05]  /*0fb0*/  @!P0 BRA `(.L_x_13) ;  /* 0x00000000000c8947 */ /* 0x000fea0003800000 */
[----:B------:R-:W0:Y:S02]  /*0fc0*/  LDC.64 R4, c[0x0][0x588] ;  /* 0x00016200ff047b82 */ /* 0x000e240000000a00 */
[----:B0-----:R1:W5:Y:S01]  /*0fd0*/  LDG.E R136, desc[UR40][R4.64] ;  /* 0x0000002804887981 */ /* 0x001362000c1e1900 */
[----:B------:R-:W-:Y:S05]  /*0fe0*/  BRA `(.L_x_12) ;  /* 0x0000000000087947 */ /* 0x000fea0003800000 */
.L_x_13:
[----:B------:R-:W-:Y:S02]  /*0ff0*/  ULDC UR4, c[0x0][0x580] ;  /* 0x0001600000047ab9 */ /* 0x000fe40000000800 */
[----:B------:R-:W-:-:S07]  /*1000*/  IMAD.U32 R136, RZ, RZ, UR4 ;  /* 0x00000004ff887e24 */ /* 0x000fce000f8e00ff */
.L_x_12:
[----:B------:R-:W-:Y:S02]  /*1010*/  ULDC.64 UR4, c[0x0][0x5a0] ;  /* 0x0001680000047ab9 */ /* 0x000fe40000000a00 */
[----:B------:R-:W-:-:S04]  /*1020*/  ISETP.NE.U32.AND P0, PT, RZ, UR4, PT ;  /* 0x00000004ff007c0c */ /* 0x000fc8000bf05070 */
[----:B------:R-:W-:-:S13]  /*1030*/  ISETP.NE.AND.EX P0, PT, RZ, UR5, PT, P0 ;  /* 0x00000005ff007c0c */ /* 0x000fda000bf05300 */
[----:B------:R-:W-:Y:S05]  /*1040*/  @!P0 BRA `(.L_x_14) ;  /* 0x00000000001c8947 */ /* 0x000fea0003800000 */
[----:B01----:R-:W0:Y:S02]  /*1050*/  LDC.64 R4, c[0x0][0x5a0] ;  /* 0x00016800ff047b82 */ /* 0x003e240000000a00 */
[----:B0-----:R-:W2:Y:S02]  /*1060*/  LDG.E.64 R4, desc[UR40][R4.64] ;  /* 0x0000002804047981 */ /* 0x001ea4000c1e1b00 */
[----:B--2---:R-:W-:-:S04]  /*1070*/  ISETP.NE.U32.AND P0, PT, R4, RZ, PT ;  /* 0x000000ff0400720c */ /* 0x004fc80003f05070 */
[----:B------:R-:W-:-:S13]  /*1080*/  ISETP.NE.AND.EX P0, PT, R5, RZ, PT, P0 ;  /* 0x000000ff0500720c */ /* 0x000fda0003f05300 */
[----:B------:R-:W-:Y:S05]  /*1090*/  @!P0 BRA `(.L_x_14) ;  /* 0x0000000000088947 */ /* 0x000fea0003800000 */
[----:B------:R0:W5:Y:S01]  /*10a0*/  LD.E R138, desc[UR40][R4.64] ;  /* 0x00000028048a7980 */ /* 0x000162000c101900 */
[----:B------:R-:W-:Y:S05]  /*10b0*/  BRA `(.L_x_15) ;  /* 0x0000000000247947 */ /* 0x000fea0003800000 */
.L_x_14:
[----:B------:R-:W-:Y:S02]  /*10c0*/  ULDC.64 UR4, c[0x0][0x590] ;  /* 0x0001640000047ab9 */ /* 0x000fe40000000a00 */
[----:B------:R-:W-:-:S04]  /*10d0*/  ISETP.NE.U32.AND P0, PT, RZ, UR4, PT ;  /* 0x00000004ff007c0c */ /* 0x000fc8000bf05070 */
[----:B------:R-:W-:-:S13]  /*10e0*/  ISETP.NE.AND.EX P0, PT, RZ, UR5, PT, P0 ;  /* 0x00000005ff007c0c */ /* 0x000fda000bf05300 */
[----:B------:R-:W-:Y:S05]  /*10f0*/  @!P0 BRA `(.L_x_16) ;  /* 0x00000000000c8947 */ /* 0x000fea0003800000 */
[----:B01----:R-:W0:Y:S02]  /*1100*/  LDC.64 R4, c[0x0][0x590] ;  /* 0x00016400ff047b82 */ /* 0x003e240000000a00 */
[----:B0-----:R1:W5:Y:S01]  /*1110*/  LDG.E R138, desc[UR40][R4.64] ;  /* 0x00000028048a7981 */ /* 0x001362000c1e1900 */
[----:B------:R-:W-:Y:S05]  /*1120*/  BRA `(.L_x_15) ;  /* 0x0000000000087947 */ /* 0x000fea0003800000 */
.L_x_16:
[----:B------:R-:W-:Y:S02]  /*1130*/  ULDC UR4, c[0x0][0x584] ;  /* 0x0001610000047ab9 */ /* 0x000fe40000000800 */
[----:B------:R-:W-:-:S07]  /*1140*/  IMAD.U32 R138, RZ, RZ, UR4 ;  /* 0x00000004ff8a7e24 */ /* 0x000fce000f8e00ff */
.L_x_15:
[----:B------:R-:W-:-:S13]  /*1150*/  LOP3.LUT P0, RZ, R0, 0xff, RZ, 0xc0, !PT ;  /* 0x000000ff00ff7812 */ /* 0x000fda000780c0ff */
[----:B------:R-:W-:Y:S05]  /*1160*/  @!P0 EXIT ;  /* 0x000000000000894d */ /* 0x000fea0003800000 */
[----:B------:R-:W-:Y:S01]  /*1170*/  ULDC UR4, c[0x0][0x28c] ;  /* 0x0000a30000047ab9 */ /* 0x000fe20000000800 */
[----:B------:R-:W-:Y:S01]  /*1180*/  LOP3.LUT R150, R19, 0x1, RZ, 0xfc, !PT ;  /* 0x0000000113967812 */ /* 0x000fe200078efcff */
[----:B------:R-:W-:Y:S01]  /*1190*/  UIADD3 UR4, UR4, 0x3f, URZ ;  /* 0x0000003f04047890 */ /* 0x000fe2000fffe03f */
[----:B------:R-:W-:Y:S01]  /*11a0*/  UMOV UR36, URZ ;  /* 0x0000003f00247c82 */ /* 0x000fe20008000000 */
[----:B------:R-:W-:Y:S02]  /*11b0*/  UMOV UR37, URZ ;  /* 0x0000003f00257c82 */ /* 0x000fe40008000000 */
[----:B------:R-:W-:-:S04]  /*11c0*/  USHF.R.S32.HI UR5, URZ, 0x1f, UR4 ;  /* 0x0000001f3f057899 */ /* 0x000fc80008011404 */
[----:B------:R-:W-:-:S04]  /*11d0*/  ULEA.HI UR5, UR5, UR4, URZ, 0x6 ;  /* 0x0000000405057291 */ /* 0x000fc8000f8f303f */
[----:B------:R-:W-:-:S12]  /*11e0*/  USHF.R.S32.HI UR38, URZ, 0x6, UR5 ;  /* 0x000000063f267899 */ /* 0x000fd80008011405 */
.L_x_256:
[----:B------:R-:W-:Y:S01]  /*11f0*/  LOP3.LUT R0, R18, 0x80, RZ, 0xc0, !PT ;  /* 0x0000008012007812 */ /* 0x000fe200078ec0ff */
[----:B--2---:R-:W2:Y:S01]  /*1200*/  S2UR UR6, SR_CgaCtaId ;  /* 0x00000000000679c3 */ /* 0x004ea20000008800 */
[----:B------:R-:W-:Y:S02]  /*1210*/  UMOV UR39, 0x400 ;  /* 0x0000040000277882 */ /* 0x000fe40000000000 */
[----:B------:R-:W-:-:S06]  /*1220*/  SHF.R.U32.HI R0, RZ, 0x7, R0 ;  /* 0x00000007ff007819 */ /* 0x000fcc0000011600 */
[----:B---3--:R-:W3:Y:S01]  /*1230*/  SHFL.IDX PT, R0, R0, RZ, 0x1f ;  /* 0x00001fff00007589 */ /* 0x008ee200000e0000 */
[----:B--2---:R-:W-:Y:S01]  /*1240*/  ULEA UR39, UR6, UR39, 0x18 ;  /* 0x0000002706277291 */ /* 0x004fe2000f8ec03f */
[----:B---3--:R-:W-:-:S13]  /*1250*/  R2UR UR4, R0 ;  /* 0x00000000000472ca */ /* 0x008fda00000e0000 */
[----:B------:R-:W-:-:S04]  /*1260*/  ULEA.HI UR5, UR4, UR4, URZ, 0x1 ;  /* 0x0000000404057291 */ /* 0x000fc8000f8f083f */
[----:B------:R-:W-:-:S04]  /*1270*/  ULOP3.LUT UR5, UR5, 0x7fffe, URZ, 0xc0, !UPT ;  /* 0x0007fffe05057892 */ /* 0x000fc8000f8ec03f */
[----:B------:R-:W-:-:S03]  /*1280*/  UIADD3 UR5, UR4, -UR5, URZ ;  /* 0x8000000504057290 */ /* 0x000fc6000fffe03f */
[----:B------:R-:W-:Y:S01]  /*1290*/  ULDC UR4, c[0x0][0x28c] ;  /* 0x0000a30000047ab9 */ /* 0x000fe20000000800 */
[----:B------:R-:W-:Y:S01]  /*12a0*/  ULEA UR5, UR5, UR39, 0xd ;  /* 0x0000002705057291 */ /* 0x000fe2000f8e683f */
[----:B------:R-:W-:-:S03]  /*12b0*/  ISETP.LT.AND P0, PT, RZ, UR4, PT ;  /* 0x00000004ff007c0c */ /* 0x000fc6000bf01270 */
[----:B------:R-:W-:-:S04]  /*12c0*/  UIADD3 UR5, UR5, 0x100, URZ ;  /* 0x0000010005057890 */ /* 0x000fc8000fffe03f */
[----:B------:R-:W-:-:S04]  /*12d0*/  USHF.R.U32.HI UR5, URZ, 0x4, UR5 ;  /* 0x000000043f057899 */ /* 0x000fc80008011605 */
[----:B------:R-:W-:Y:S02]  /*12e0*/  ULOP3.LUT UR42, UR5, 0x3fff, URZ, 0xc0, !UPT ;  /* 0x00003fff052a7892 */ /* 0x000fe4000f8ec03f */
[----:B-1--45:R-:W-:Y:S10]  /*12f0*/  @P0 BRA `(.L_x_17) ;  /* 0x0000000000400947 */ /* 0x032ff40003800000 */
[----:B------:R-:W-:Y:S01]  /*1300*/  MOV R0, 0x0 ;  /* 0x0000000000007802 */ /* 0x000fe20000000f00 */
[----:B------:R-:W-:Y:S01]  /*1310*/  ULDC.64 UR4, c[0x4][0x68] ;  /* 0x01001a0000047ab9 */ /* 0x000fe20000000a00 */
[----:B------:R-:W-:Y:S01]  /*1320*/  ULDC.64 UR6, c[0x4][0x8] ;  /* 0x0100020000067ab9 */ /* 0x000fe20000000a00 */
[----:B01----:R-:W-:Y:S01]  /*1330*/  IMAD.U32 R4, RZ, RZ, UR4 ;  /* 0x00000004ff047e24 */ /* 0x003fe2000f8e00ff */
[----:B------:R0:W1:Y:S01]  /*1340*/  LDC.64 R14, c[0x4][R0] ;  /* 0x01000000000e7b82 */ /* 0x0000620000000a00 */
[----:B------:R-:W-:Y:S01]  /*1350*/  IMAD.U32 R5, RZ, RZ, UR5 ;  /* 0x00000005ff057e24 */ /* 0x000fe2000f8e00ff */
[----:B------:R-:W-:Y:S01]  /*1360*/  ULDC.64 UR4, c[0x4][0x70] ;  /* 0x01001c0000047ab9 */ /* 0x000fe20000000a00 */
[----:B------:R-:W-:Y:S02]  /*1370*/  IMAD.U32 R10, RZ, RZ, UR6 ;  /* 0x00000006ff0a7e24 */ /* 0x000fe4000f8e00ff */
[----:B------:R-:W-:Y:S02]  /*1380*/  IMAD.U32 R6, RZ, RZ, UR4 ;  /* 0x00000004ff067e24 */ /* 0x000fe4000f8e00ff */
[----:B------:R-:W-:-:S02]  /*1390*/  IMAD.U32 R7, RZ, RZ, UR5 ;  /* 0x00000005ff077e24 */ /* 0x000fc4000f8e00ff */
[----:B------:R-:W-:Y:S02]  /*13a0*/  IMAD.U32 R11, RZ, RZ, UR7 ;  /* 0x00000007ff0b7e24 */ /* 0x000fe4000f8e00ff */
[----:B------:R-:W-:Y:S02]  /*13b0*/  IMAD.MOV.U32 R8, RZ, RZ, 0x1e1 ;  /* 0x000001e1ff087424 */ /* 0x000fe400078e00ff */
[----:B------:R-:W-:Y:S02]  /*13c0*/  IMAD.MOV.U32 R12, RZ, RZ, 0x1 ;  /* 0x00000001ff0c7424 */ /* 0x000fe400078e00ff */
[----:B0-----:R-:W-:-:S07]  /*13d0*/  IMAD.MOV.U32 R13, RZ, RZ, RZ ;  /* 0x000000ffff0d7224 */ /* 0x001fce00078e00ff */
[----:B------:R-:W-:-:S07]  /*13e0*/  LEPC R20, `(.L_x_17) ;  /* 0x000000001014794e */ /* 0x000fce0000000000 */
[----:B-1---5:R-:W-:Y:S05]  /*13f0*/  CALL.ABS.NOINC R14 ;  /* 0x000000000e007343 */ /* 0x022fea0003c00000 */
.L_x_17:
[----:B------:R-:W-:-:S13]  /*1400*/  ISETP.NE.AND P0, PT, R150, 0x3, PT ;  /* 0x000000039600780c */ /* 0x000fda0003f05270 */
[----:B------:R-:W-:Y:S05]  /*1410*/  @!P0 BRA `(.L_x_18) ;  /* 0x0000000000048947 */ /* 0x000fea0003800000 */
[----:B------:R-:W-:Y:S01]  /*1420*/  BPT.TRAP 0x1 ;  /* 0x000000040000795c */ /* 0x000fe20000300000 */
.L_x_18:
[----:B------:R-:W-:Y:S02]  /*1430*/  IMAD.U32 R3, RZ, RZ, UR37 ;  /* 0x00000025ff037e24 */ /* 0x000fe4000f8e00ff */
[----:B------:R-:W-:-:S03]  /*1440*/  IMAD.U32 R0, RZ, RZ, UR36 ;  /* 0x00000024ff007e24 */ /* 0x000fc6000f8e00ff */
[----:B------:R-:W-:Y:S02]  /*1450*/  LEA R3, R3, UR39, 0x3 ;  /* 0x0000002703037c11 */ /* 0x000fe4000f8e18ff */
[----:B------:R-:W-:-:S04]  /*1460*/  SHF.L.U32 R0, R0, 0x1f, RZ ;  /* 0x0000001f00007819 */ /* 0x000fc800000006ff */
[----:B------:R2:W3:Y:S01]  /*1470*/  SYNCS.PHASECHK.TRANS64.TRYWAIT P1, [R3+URZ], R0 ;  /* 0x00000000030075a7 */ /* 0x0004e2000802017f */
[----:B------:R-:W-:Y:S05]  /*1480*/  @!P0 BRA `(.L_x_19) ;  /* 0x0000000000048947 */ /* 0x000fea0003800000 */
[----:B------:R-:W-:Y:S01]  /*1490*/  BPT.TRAP 0x1 ;  /* 0x000000040000795c */ /* 0x000fe20000300000 */
.L_x_19:
[----:B---3--:R-:W-:Y:S05]  /*14a0*/  @P1 BRA `(.L_x_20) ;  /* 0x0000000000081947 */ /* 0x008fea0003800000 */
[----:B------:R-:W3:Y:S02]  /*14b0*/  SYNCS.PHASECHK.TRANS64.TRYWAIT P1, [R3+URZ], R0 ;  /* 0x00000000030075a7 */ /* 0x000ee4000802017f */
[----:B---3--:R-:W-:Y:S05]  /*14c0*/  @!P1 BRA `(.L_x_21) ;  /* 0x000000b800e49947 */ /* 0x008fea0003800000 */
.L_x_20:
[----:B------:R-:W-:-:S04]  /*14d0*/  UISETP.LT.AND UP0, UPT, UR38, 0x1, UPT ;  /* 0x000000012600788c */ /* 0x000fc8000bf01270 */
[----:B------:R-:W-:-:S06]  /*14e0*/  USEL UR4, UR38, 0x1, UP0 ;  /* 0x0000000126047887 */ /* 0x000fcc0008000000 */
[----:B--23--:R-:W-:Y:S01]  /*14f0*/  IMAD.U32 R0, RZ, RZ, UR4 ;  /* 0x00000004ff007e24 */ /* 0x00cfe2000f8e00ff */
[----:B------:R-:W-:Y:S05]  /*1500*/  WARPSYNC.ALL ;  /* 0x0000000000007948 */ /* 0x000fea0003800000 */
[----:B------:R-:W-:-:S04]  /*1510*/  IADD3 R0, -R0, UR38, RZ ;  /* 0x0000002600007c10 */ /* 0x000fc8000fffe1ff */
[----:B------:R-:W-:Y:S01]  /*1520*/  ISETP.GE.AND P1, PT, R0, 0x1, PT ;  /* 0x000000010000780c */ /* 0x000fe20003f26270 */
[----:B------:R-:W-:Y:S01]  /*1530*/  UIADD3 UR4, UR39, 0x20100, URZ ;  /* 0x0002010027047890 */ /* 0x000fe2000fffe03f */
[----:B------:R-:W-:Y:S01]  /*1540*/  WARPGROUP.ARRIVE ;  /* 0x00000000000079c5 */ /* 0x000fe20000000000 */
[----:B------:R-:W-:Y:S01]  /*1550*/  UMOV UR9, 0x40000040 ;  /* 0x4000004000097882 */ /* 0x000fe20000000000 */
[----:B------:R-:W-:Y:S01]  /*1560*/  UMOV UR11, 0x40000040 ;  /* 0x40000040000b7882 */ /* 0x000fe20000000000 */
[----:B------:R-:W-:Y:S01]  /*1570*/  USHF.R.U32.HI UR4, URZ, 0x4, UR4 ;  /* 0x000000043f047899 */ /* 0x000fe20008011604 */
[----:B------:R-:W-:Y:S01]  /*1580*/  UMOV UR17, UR9 ;  /* 0x0000000900117c82 */ /* 0x000fe20008000000 */
[----:B------:R-:W-:Y:S02]  /*1590*/  UMOV UR19, 0x40000040 ;  /* 0x4000004000137882 */ /* 0x000fe40000000000 */
[----:B------:R-:W-:Y:S02]  /*15a0*/  ULOP3.LUT UR5, UR4, 0x3fff, URZ, 0xc0, !UPT ;  /* 0x00003fff04057892 */ /* 0x000fe4000f8ec03f */
[----:B------:R-:W-:-:S02]  /*15b0*/  ULOP3.LUT UR4, UR42, 0x10000, URZ, 0xfc, !UPT ;  /* 0x000100002a047892 */ /* 0x000fc4000f8efc3f */
[----:B------:R-:W-:Y:S02]  /*15c0*/  ULOP3.LUT UR5, UR5, 0x10000, URZ, 0xfc, !UPT ;  /* 0x0001000005057892 */ /* 0x000fe4000f8efc3f */
[----:B------:R-:W-:Y:S02]  /*15d0*/  ULEA UR7, UR37, UR4, 0xb ;  /* 0x0000000425077291 */ /* 0x000fe4000f8e583f */
[----:B------:R-:W-:Y:S01]  /*15e0*/  UIMAD UR6, UR37, 0x380, UR5 ;  /* 0x00000380250678a4 */ /* 0x000fe2000f8e0205 */
[----:B------:R-:W-:Y:S01]  /*15f0*/  UMOV UR13, UR9 ;  /* 0x00000009000d7c82 */ /* 0x000fe20008000000 */
[----:B------:R-:W-:Y:S02]  /*1600*/  UMOV UR15, 0x40000040 ;  /* 0x40000040000f7882 */ /* 0x000fe40000000000 */
[----:B------:R-:W-:Y:S01]  /*1610*/  UIADD3 UR18, UR6, 0x80, URZ ;  /* 0x0000008006127890 */ /* 0x000fe2000fffe03f */
[----:B------:R-:W-:Y:S02]  /*1620*/  UMOV UR8, UR7 ;  /* 0x0000000700087c82 */ /* 0x000fe40008000000 */
[----:B------:R-:W-:Y:S01]  /*1630*/  UMOV UR10, UR6 ;  /* 0x00000006000a7c82 */ /* 0x000fe20008000000 */
[----:B------:R-:W-:Y:S01]  /*1640*/  UMOV UR16, UR8 ;  /* 0x0000000800107c82 */ /* 0x000fe20008000000 */
[----:B------:R-:W-:Y:S01]  /*1650*/  HGMMA.64x16x16.F32.BF16 R128, gdesc[UR8], RZ, !UPT, gsb0 ;  /* 0x00200000088079f0 */ /* 0x000fe2000c0018ff */
[----:B------:R-:W-:Y:S01]  /*1660*/  UIADD3 UR14, UR6, 0x100, URZ ;  /* 0x00000100060e7890 */ /* 0x000fe2000fffe03f */
[----:B------:R-:W-:Y:S01]  /*1670*/  UMOV UR12, UR8 ;  /* 0x00000008000c7c82 */ /* 0x000fe20008000000 */
[----:B------:R-:W-:Y:S01]  /*1680*/  UIADD3 UR22, UR6, 0x180, URZ ;  /* 0x0000018006167890 */ /* 0x000fe2000fffe03f */
[----:B------:R-:W-:Y:S01]  /*1690*/  UMOV UR20, UR8 ;  /* 0x0000000800147c82 */ /* 0x000fe20008000000 */
[----:B------:R-:W-:Y:S01]  /*16a0*/  UMOV UR21, UR9 ;  /* 0x0000000900157c82 */ /* 0x000fe20008000000 */
[----:B------:R-:W-:Y:S01]  /*16b0*/  UMOV UR23, 0x40000040 ;  /* 0x4000004000177882 */ /* 0x000fe20000000000 */
        /* <DEDUP_REMOVED lines=13> */
[----:B------:R-:W-:Y:S01]  /*1790*/  UMOV UR9, 0x40000040 ;  /* 0x4000004000097882 */ /* 0x000fe20000000000 */
[----:B------:R-:W-:-:S02]  /*17a0*/  WARPGROUP.DEPBAR.LE gsb0, 0x0 ;  /* 0x00008000000079c5 */ /* 0x000fc40000010000 */
[----:B------:R-:W-:-:S06]  /*17b0*/  WARPGROUP.ARRIVE ;  /* 0x00000000000079c5 */ /* 0x000fcc0000000000 */
[----:B------:R-:W-:Y:S03]  /*17c0*/  HGMMA.64x16x16.F32.BF16 R112, gdesc[UR16], RZ, !UPT, gsb0 ;  /* 0x00200000107079f0 */ /* 0x000fe6000c0018ff */
[----:B------:R-:W-:Y:S02]  /*17d0*/  WARPGROUP.DEPBAR.LE gsb0, 0x0 ;  /* 0x00008000000079c5 */ /* 0x000fe40000010000 */
[----:B------:R-:W-:-:S06]  /*17e0*/  WARPGROUP.ARRIVE ;  /* 0x00000000000079c5 */ /* 0x000fcc0000000000 */
[----:B------:R-:W-:Y:S01]  /*17f0*/  HGMMA.64x16x16.F32.BF16 R96, gdesc[UR12], RZ, !UPT, gsb0 ;  /* 0x002000000c6079f0 */ /* 0x000fe2000c0018ff */
[----:B------:R-:W-:-:S07]  /*1800*/  UIADD3 UR12, UR7, 0x2, URZ ;  /* 0x00000002070c7890 */ /* 0x000fce000fffe03f */
[----:B------:R-:W-:Y:S01]  /*1810*/  UMOV UR8, UR12 ;  /* 0x0000000c00087c82 */ /* 0x000fe20008000000 */
[----:B------:R-:W-:Y:S02]  /*1820*/  WARPGROUP.DEPBAR.LE gsb0, 0x0 ;  /* 0x00008000000079c5 */ /* 0x000fe40000010000 */
[----:B------:R-:W-:-:S06]  /*1830*/  WARPGROUP.ARRIVE ;  /* 0x00000000000079c5 */ /* 0x000fcc0000000000 */
[----:B------:R-:W-:Y:S03]  /*1840*/  HGMMA.64x16x16.F32.BF16 R80, gdesc[UR20], RZ, !UPT, gsb0 ;  /* 0x00200000145079f0 */ /* 0x000fe6000c0018ff */
        /* <DEDUP_REMOVED lines=8> */
[----:B------:R-:W-:Y:S01]  /*18d0*/  HGMMA.64x16x16.F32.BF16 R32, gdesc[UR28], RZ, !UPT, gsb0 ;  /* 0x002000001c2079f0 */ /* 0x000fe2000c0018ff */
[----:B------:R-:W-:Y:S01]  /*18e0*/  UMOV UR28, UR42 ;  /* 0x0000002a001c7c82 */ /* 0x000fe20008000000 */
[----:B------:R-:W-:Y:S01]  /*18f0*/  UMOV UR29, 0x40000040 ;  /* 0x40000040001d7882 */ /* 0x000fe20000000000 */
[----:B------:R-:W-:Y:S01]  /*1900*/  UMOV UR32, UR28 ;  /* 0x0000001c00207c82 */ /* 0x000fe20008000000 */
        /* <DEDUP_REMOVED lines=9> */
[----:B------:R-:W-:-:S02]  /*19a0*/  WARPGROUP.DEPBAR.LE gsb0, 0x0 ;  /* 0x00008000000079c5 */ /* 0x000fc40000010000 */
[----:B------:R-:W-:-:S06]  /*19b0*/  WARPGROUP.ARRIVE ;  /* 0x00000000000079c5 */ /* 0x000fcc0000000000 */
[----:B------:R-:W-:Y:S01]  /*19c0*/  HGMMA.64x16x16.F32.BF16 R24, gdesc[UR28], RZ, !UPT, gsb0 ;  /* 0x002000001c1879f0 */ /* 0x000fe2000c0018ff */
[----:B------:R-:W-:Y:S01]  /*19d0*/  UMOV UR30, UR10 ;  /* 0x0000000a001e7c82 */ /* 0x000fe20008000000 */
[----:B------:R-:W-:Y:S01]  /*19e0*/  UMOV UR31, UR11 ;  /* 0x0000000b001f7c82 */ /* 0x000fe20008000000 */
[----:B------:R-:W-:Y:S01]  /*19f0*/  UMOV UR11, 0x40000040 ;  /* 0x40000040000b7882 */ /* 0x000fe20000000000 */
[----:B------:R-:W-:Y:S02]  /*1a00*/  WARPGROUP.DEPBAR.LE gsb0, 0x0 ;  /* 0x00008000000079c5 */ /* 0x000fe40000010000 */
[----:B------:R-:W-:-:S06]  /*1a10*/  WARPGROUP.ARRIVE ;  /* 0x00000000000079c5 */ /* 0x000fcc0000000000 */
[----:B------:R-:W-:Y:S01]  /*1a20*/  HGMMA.64x16x16.F32.BF16 R40, gdesc[UR32], RZ, !UPT, gsb0 ;  /* 0x00200000202879f0 */ /* 0x000fe2000c0018ff */
[----:B------:R-:W-:Y:S01]  /*1a30*/  UIADD3 UR34, UR6, 0x202, URZ ;  /* 0x0000020206227890 */ /* 0x000fe2000fffe03f */
        /* <DEDUP_REMOVED lines=23> */
[----:B------:R-:W-:-:S04]  /*1bb0*/  UMOV UR15, 0x40000040 ;  /* 0x40000040000f7882 */ /* 0x000fc80000000000 */
[----:B------:R-:W-:Y:S01]  /*1bc0*/  UMOV UR10, UR14 ;  /* 0x0000000e000a7c82 */ /* 0x000fe20008000000 */
[----:B------:R-:W-:Y:S01]  /*1bd0*/  UIADD3 UR14, UR6, 0x182, URZ ;  /* 0x00000182060e7890 */ /* 0x000fe2000fffe03f */
        /* <DEDUP_REMOVED lines=16> */
[----:B------:R-:W-:Y:S03]  /*1ce0*/  HGMMA.64x16x16.F32.BF16 R128, gdesc[UR8], R128, gsb0 ;  /* 0x00200000088079f0 */ /* 0x000fe60008001880 */
        /* <DEDUP_REMOVED lines=8> */
[----:B------:R-:W-:Y:S01]  /*1d70*/  HGMMA.64x16x16.F32.BF16 R80, gdesc[UR12], R80, gsb0 ;  /* 0x002000000c5079f0 */ /* 0x000fe20008001850 */
[----:B------:R-:W-:Y:S02]  /*1d80*/  UIADD3 UR12, UR7, 0x402, URZ ;  /* 0x00000402070c7890 */ /* 0x000fe4000fffe03f */
        /* <DEDUP_REMOVED lines=25> */
[----:B------:R-:W-:Y:S01]  /*1f20*/  HGMMA.64x16x16.F32.BF16 R24, gdesc[UR28], R24, gsb0 ;  /* 0x002000001c1879f0 */ /* 0x000fe20008001818 */
[----:B------:R-:W-:Y:S01]  /*1f30*/  UIADD3 UR30, UR6, 0x284, URZ ;  /* 0x00000284061e7890 */ /* 0x000fe2000fffe03f */
[----:B------:R-:W-:Y:S01]  /*1f40*/  UMOV UR31, 0x40000040 ;  /* 0x40000040001f7882 */ /* 0x000fe20000000000 */
[----:B------:R-:W-:Y:S02]  /*1f50*/  WARPGROUP.DEPBAR.LE gsb0, 0x0 ;  /* 0x00008000000079c5 */ /* 0x000fe40000010000 */
        /* <DEDUP_REMOVED lines=12> */
[----:B------:R-:W-:Y:S02]  /*2020*/  UIADD3 UR12, UR7, 0x4, URZ ;  /* 0x00000004070c7890 */ /* 0x000fe4000fffe03f */
[----:B------:R-:W-:Y:S01]  /*2030*/  UIADD3 UR14, UR6, 0x84, URZ ;  /* 0x00000084060e7890 */ /* 0x000fe2000fffe03f */
[----:B------:R-:W-:Y:S01]  /*2040*/  UMOV UR15, 0x40000040 ;  /* 0x40000040000f7882 */ /* 0x000fe20000000000 */
[----:B------:R-:W-:Y:S02]  /*2050*/  WARPGROUP.DEPBAR.LE gsb0, 0x0 ;  /* 0x00008000000079c5 */ /* 0x000fe40000010000 */
[----:B------:R-:W-:-:S06]  /*2060*/  WARPGROUP.ARRIVE ;  /* 0x00000000000079c5 */ /* 0x000fcc0000000000 */
[----:B------:R-:W-:Y:S01]  /*2070*/  HGMMA.64x16x16.F32.BF16 R88, gdesc[UR20], R88, gsb0 ;  /* 0x00200000145879f0 */ /* 0x000fe20008001858 */
[----:B------:R-:W-:Y:S01]  /*2080*/  UIADD3 UR22, UR6, 0x4, URZ ;  /* 0x0000000406167890 */ /* 0x000fe2000fffe03f */
[----:B------:R-:W-:Y:S01]  /*2090*/  UMOV UR20, UR12 ;  /* 0x0000000c00147c82 */ /* 0x000fe20008000000 */
[----:B------:R-:W-:Y:S01]  /*20a0*/  UMOV UR21, 0x40000040 ;  /* 0x4000004000157882 */ /* 0x000fe20000000000 */
        /* <DEDUP_REMOVED lines=13> */
[----:B------:R-:W-:Y:S01]  /*2180*/  UMOV UR24, UR20 ;  /* 0x0000001400187c82 */ /* 0x000fe20008000000 */
[----:B------:R-:W-:Y:S01]  /*2190*/  UMOV UR25, UR21 ;  /* 0x0000001500197c82 */ /* 0x000fe20008000000 */
[----:B------:R-:W-:Y:S01]  /*21a0*/  UMOV UR27, 0x40000040 ;  /* 0x40000040001b7882 */ /* 0x000fe20000000000 */
[----:B------:R-:W-:Y:S02]  /*21b0*/  WARPGROUP.DEPBAR.LE gsb0, 0x0 ;  /* 0x00008000000079c5 */ /* 0x000fe40000010000 */
        /* <DEDUP_REMOVED lines=11> */
[----:B------:R-:W-:Y:S01]  /*2270*/  HGMMA.64x16x16.F32.BF16 R112, gdesc[UR12], R112, gsb0 ;  /* 0x002000000c7079f0 */ /* 0x000fe20008001870 */
[----:B------:R-:W-:Y:S01]  /*2280*/  UIADD3 UR12, UR7, 0x6, URZ ;  /* 0x00000006070c7890 */ /* 0x000fe2000fffe03f */
[----:B------:R-:W-:Y:S01]  /*2290*/  UMOV UR13, 0x40000040 ;  /* 0x40000040000d7882 */ /* 0x000fe20000000000 */
[----:B------:R-:W-:Y:S02]  /*22a0*/  WARPGROUP.DEPBAR.LE gsb0, 0x0 ;  /* 0x00008000000079c5 */ /* 0x000fe40000010000 */
[----:B------:R-:W-:-:S06]  /*22b0*/  WARPGROUP.ARRIVE ;  /* 0x00000000000079c5 */ /* 0x000fcc0000000000 */
[----:B------:R-:W-:Y:S03]  /*22c0*/  HGMMA.64x16x16.F32.BF16 R96, gdesc[UR24], R96, gsb0 ;  /* 0x00200000186079f0 */ /* 0x000fe60008001860 */
[----:B------:R-:W-:Y:S02]  /*22d0*/  WARPGROUP.DEPBAR.LE gsb0, 0x0 ;  /* 0x00008000000079c5 */ /* 0x000fe40000010000 */
[----:B------:R-:W-:-:S06]  /*22e0*/  WARPGROUP.ARRIVE ;  /* 0x00000000000079c5 */ /* 0x000fcc0000000000 */
[----:B------:R-:W-:Y:S01]  /*22f0*/  HGMMA.64x16x16.F32.BF16 R80, gdesc[UR8], R80, gsb0 ;  /* 0x00200000085079f0 */ /* 0x000fe20008001850 */
[----:B------:R-:W-:Y:S02]  /*2300*/  UIADD3 UR8, UR7, 0x404, URZ ;  /* 0x0000040407087890 */ /* 0x000fe4000fffe03f */
[----:B------:R-:W-:Y:S01]  /*2310*/  UIADD3 UR7, UR7, 0x406, URZ ;  /* 0x0000040607077890 */ /* 0x000fe2000fffe03f */
        /* <DEDUP_REMOVED lines=24> */
[----:B------:R-:W-:Y:S01]  /*24a0*/  UMOV UR34, UR14 ;  /* 0x0000000e00227c82 */ /* 0x000fe20008000000 */
[----:B------:R-:W-:Y:S01]  /*24b0*/  UMOV UR35, UR15 ;  /* 0x0000000f00237c82 */ /* 0x000fe20008000000 */
[----:B------:R-:W-:Y:S01]  /*24c0*/  UIADD3 UR14, UR6, 0x6, URZ ;  /* 0x00000006060e7890 */ /* 0x000fe2000fffe03f */
        /* <DEDUP_REMOVED lines=100> */
[----:B------:R-:W-:Y:S05]  /*2b10*/  @!P1 BRA `(.L_x_22) ;  /* 0x0000001800109947 */ /* 0x000fea0003800000 */
[----:B------:R-:W-:Y:S01]  /*2b20*/  UIADD3 UR6, UR37, 0x1, URZ ;  /* 0x0000000125067890 */ /* 0x000fe2000fffe03f */
[----:B------:R-:W-:Y:S02]  /*2b30*/  IMAD.MOV.U32 R3, RZ, RZ, R0 ;  /* 0x000000ffff037224 */ /* 0x000fe400078e0000 */
[----:B01----:R-:W-:Y:S01]  /*2b40*/  IMAD.U32 R4, RZ, RZ, UR37 ;  /* 0x00000025ff047e24 */ /* 0x003fe2000f8e00ff */
[----:B------:R-:W-:-:S04]  /*2b50*/  UISETP.NE.AND UP0, UPT, UR6, 0x4, UPT ;  /* 0x000000040600788c */ /* 0x000fc8000bf05270 */
[----:B------:R-:W-:Y:S02]  /*2b60*/  USEL UR7, URZ, 0x1, UP0 ;  /* 0x000000013f077887 */ /* 0x000fe40008000000 */
[----:B------:R-:W-:Y:S02]  /*2b70*/  USEL UR6, UR6, URZ, UP0 ;  /* 0x0000003f06067287 */ /* 0x000fe40008000000 */
[----:B------:R-:W-:-:S06]  /*2b80*/  ULOP3.LUT UR7, UR36, UR7, URZ, 0x3c, !UPT ;  /* 0x0000000724077292 */ /* 0x000fcc000f8e3c3f */
[----:B------:R-:W-:-:S07]  /*2b90*/  IMAD.U32 R7, RZ, RZ, UR7 ;  /* 0x00000007ff077e24 */ /* 0x000fce000f8e00ff */
.L_x_29:
[----:B------:R-:W-:Y:S05]  /*2ba0*/  @!P0 BRA `(.L_x_23) ;  /* 0x0000000000048947 */ /* 0x000fea0003800000 */
[----:B------:R-:W-:Y:S01]  /*2bb0*/  BPT.TRAP 0x1 ;  /* 0x000000040000795c */ /* 0x000fe20000300000 */
.L_x_23:
[----:B------:R-:W-:Y:S01]  /*2bc0*/  ULEA UR7, UR6, UR39, 0x3 ;  /* 0x0000002706077291 */ /* 0x000fe2000f8e183f */
[----:B------:R-:W-:-:S08]  /*2bd0*/  SHF.L.U32 R5, R7, 0x1f, RZ ;  /* 0x0000001f07057819 */ /* 0x000fd000000006ff */
[----:B------:R0:W1:Y:S01]  /*2be0*/  SYNCS.PHASECHK.TRANS64.TRYWAIT P1, [UR7], R5 ;  /* 0x00000005ff0075a7 */ /* 0x0000620008020147 */
[----:B------:R-:W-:Y:S05]  /*2bf0*/  @!P0 BRA `(.L_x_24) ;  /* 0x0000000000048947 */ /* 0x000fea0003800000 */
[----:B------:R-:W-:Y:S01]  /*2c00*/  BPT.TRAP 0x1 ;  /* 0x000000040000795c */ /* 0x000fe20000300000 */
.L_x_24:
[----:B-1----:R-:W-:Y:S05]  /*2c10*/  @P1 BRA `(.L_x_25) ;  /* 0x0000000000081947 */ /* 0x002fea0003800000 */
[----:B------:R-:W1:Y:S02]  /*2c20*/  SYNCS.PHASECHK.TRANS64.TRYWAIT P1, [UR7], R5 ;  /* 0x00000005ff0075a7 */ /* 0x000e640008020147 */
[----:B-1----:R-:W-:Y:S05]  /*2c30*/  @!P1 BRA `(.L_x_26) ;  /* 0x000000a4001c9947 */ /* 0x002fea0003800000 */
.L_x_25:
[----:B------:R-:W-:Y:S01]  /*2c40*/  ULEA UR7, UR6, UR4, 0xb ;  /* 0x0000000406077291 */ /* 0x000fe2000f8e583f */
[----:B------:R-:W-:Y:S01]  /*2c50*/  WARPGROUP.ARRIVE ;  /* 0x00000000000079c5 */ /* 0x000fe20000000000 */
[----:B------:R-:W-:Y:S01]  /*2c60*/  UIMAD UR42, UR6, 0x380, UR5 ;  /* 0x00000380062a78a4 */ /* 0x000fe2000f8e0205 */
[----:B------:R-:W-:Y:S01]  /*2c70*/  UMOV UR9, 0x40000040 ;  /* 0x4000004000097882 */ /* 0x000fe20000000000 */
[----:B------:R-:W-:Y:S02]  /*2c80*/  UMOV UR11, 0x40000040 ;  /* 0x40000040000b7882 */ /* 0x000fe40000000000 */
[----:B------:R-:W-:Y:S01]  /*2c90*/  UIADD3 UR14, UR42, 0x80, URZ ;  /* 0x000000802a0e7890 */ /* 0x000fe2000fffe03f */
[----:B------:R-:W-:Y:S02]  /*2ca0*/  UMOV UR8, UR7 ;  /* 0x0000000700087c82 */ /* 0x000fe40008000000 */
[----:B------:R-:W-:Y:S01]  /*2cb0*/  UMOV UR10, UR42 ;  /* 0x0000002a000a7c82 */ /* 0x000fe20008000000 */
[----:B------:R-:W-:Y:S01]  /*2cc0*/  UMOV UR12, UR8 ;  /* 0x00000008000c7c82 */ /* 0x000fe20008000000 */
[----:B------:R-:W-:Y:S01]  /*2cd0*/  HGMMA.64x16x16.F32.BF16 R128, gdesc[UR8], R128, gsb0 ;  /* 0x00200000088079f0 */ /* 0x000fe20008001880 */
        /* <DEDUP_REMOVED lines=22> */
[----:B------:R-:W-:-:S02]  /*2e40*/  UIADD3 UR8, UR7, 0x2, URZ ;  /* 0x0000000207087890 */ /* 0x000fc4000fffe03f */
[----:B------:R-:W-:Y:S01]  /*2e50*/  UIADD3 UR9, UR42, 0x2, URZ ;  /* 0x000000022a097890 */ /* 0x000fe2000fffe03f */
        /* <DEDUP_REMOVED lines=61> */
[----:B------:R-:W-:Y:S01]  /*3230*/  UMOV UR12, UR8 ;  /* 0x00000008000c7c82 */ /* 0x000fe20008000000 */
[----:B------:R-:W-:Y:S01]  /*3240*/  UMOV UR13, 0x40000040 ;  /* 0x40000040000d7882 */ /* 0x000fe20000000000 */
        /* <DEDUP_REMOVED lines=79> */
[----:B------:R-:W-:Y:S02]  /*3740*/  UIADD3 UR16, UR42, 0x4, URZ ;  /* 0x000000042a107890 */ /* 0x000fe4000fffe03f */
[----:B------:R-:W-:Y:S02]  /*3750*/  UIADD3 UR17, UR42, 0x84, URZ ;  /* 0x000000842a117890 */ /* 0x000fe4000fffe03f */
        /* <DEDUP_REMOVED lines=23> */
[----:B------:R-:W-:Y:S01]  /*38d0*/  UMOV UR14, UR17 ;  /* 0x00000011000e7c82 */ /* 0x000fe20008000000 */
[----:B------:R-:W-:Y:S01]  /*38e0*/  UMOV UR15, 0x40000040 ;  /* 0x40000040000f7882 */ /* 0x000fe20000000000 */
[----:B------:R-:W-:Y:S01]  /*38f0*/  UMOV UR17, UR9 ;  /* 0x0000000900117c82 */ /* 0x000fe20008000000 */
        /* <DEDUP_REMOVED lines=57> */
[----:B------:R-:W-:Y:S01]  /*3c90*/  UIADD3 UR7, UR7, 0x406, URZ ;  /* 0x0000040607077890 */ /* 0x000fe2000fffe03f */
        /* <DEDUP_REMOVED lines=88> */
[----:B------:R-:W-:Y:S01]  /*4220*/  BPT.TRAP 0x1 ;  /* 0x000000040000795c */ /* 0x000fe20000300000 */
.L_x_27:
[----:B------:R-:W-:-:S13]  /*4230*/  ISETP.NE.AND P1, PT, R23, RZ, PT ;  /* 0x000000ff1700720c */ /* 0x000fda0003f25270 */
[----:B01----:R-:W-:-:S05]  /*4240*/  @P1 LEA R5, R4, UR39, 0x3 ;  /* 0x0000002704051c11 */ /* 0x003fca000f8e18ff */
[----:B------:R-:W-:-:S05]  /*4250*/  @P1 VIADD R5, R5, 0x20 ;  /* 0x0000002005051836 */ /* 0x000fca0000000000 */
[----:B------:R-:W-:-:S04]  /*4260*/  @P1 PRMT R5, R22, 0x654, R5 ;  /* 0x0000065416051816 */ /* 0x000fc80000000005 */
[----:B------:R0:W-:Y:S01]  /*4270*/  @P1 SYNCS.ARRIVE.TRANS64.RED.A1T0 RZ, [R5+URZ], RZ ;  /* 0x000000ff05ff19a7 */ /* 0x0001e2000810043f */
[----:B------:R-:W-:-:S13]  /*4280*/  ISETP.GT.U32.AND P1, PT, R19, 0x1, PT ;  /* 0x000000011300780c */ /* 0x000fda0003f24070 */
[----:B0-----:R-:W-:Y:S05]  /*4290*/  @P1 BRA `(.L_x_28) ;  /* 0x0000000000041947 */ /* 0x001fea0003800000 */
[----:B------:R-:W-:Y:S01]  /*42a0*/  BPT.TRAP 0x1 ;  /* 0x000000040000795c */ /* 0x000fe20000300000 */
.L_x_28:
[----:B------:R-:W-:Y:S01]  /*42b0*/  UIADD3 UR6, UR6, 0x1, URZ ;  /* 0x0000000106067890 */ /* 0x000fe2000fffe03f */
[C---:B------:R-:W-:Y:S01]  /*42c0*/  ISETP.GT.AND P2, PT, R3.reuse, 0x1, PT ;  /* 0x000000010300780c */ /* 0x040fe20003f44270 */
[----:B------:R-:W-:Y:S02]  /*42d0*/  VIADD R4, R4, 0x1 ;  /* 0x0000000104047836 */ /* 0x000fe40000000000 */
[----:B------:R-:W-:Y:S01]  /*42e0*/  UISETP.NE.AND UP0, UPT, UR6, 0x4, UPT ;  /* 0x000000040600788c */ /* 0x000fe2000bf05270 */
[----:B------:R-:W-:Y:S02]  /*42f0*/  VIADD R3, R3, 0xffffffff ;  /* 0xffffffff03037836 */ /* 0x000fe40000000000 */
[C---:B------:R-:W-:Y:S01]  /*4300*/  ISETP.NE.AND P1, PT, R4.reuse, 0x4, PT ;  /* 0x000000040400780c */ /* 0x040fe20003f25270 */
[----:B------:R-:W-:Y:S02]  /*4310*/  USEL UR7, URZ, 0x1, UP0 ;  /* 0x000000013f077887 */ /* 0x000fe40008000000 */
[----:B------:R-:W-:Y:S01]  /*4320*/  USEL UR6, UR6, URZ, UP0 ;  /* 0x0000003f06067287 */ /* 0x000fe20008000000 */
[----:B------:R-:W-:-:S03]  /*4330*/  SEL R4, R4, RZ, P1 ;  /* 0x000000ff04047207 */ /* 0x000fc60000800000 */
[----:B------:R-:W-:Y:S01]  /*4340*/  LOP3.LUT R7, R7, UR7, RZ, 0x3c, !PT ;  /* 0x0000000707077c12 */ /* 0x000fe2000f8e3cff */
[----:B------:R-:W-:Y:S07]  /*4350*/  @P2 BRA `(.L_x_29) ;  /* 0xffffffe800102947 */ /* 0x000fee000383ffff */
.L_x_22:
[----:B------:R-:W2:Y:S02]  /*4360*/  LDC R3, c[0x0][0x28c] ;  /* 0x0000a300ff037b82 */ /* 0x000ea40000000800 */
[----:B--2---:R-:W-:-:S13]  /*4370*/  ISETP.GE.AND P1, PT, R3, 0x1, PT ;  /* 0x000000010300780c */ /* 0x004fda0003f26270 */
[----:B------:R-:W-:Y:S05]  /*4380*/  @!P1 BRA `(.L_x_30) ;  /* 0x0000000000349947 */ /* 0x000fea0003800000 */
[----:B------:R-:W-:Y:S05]  /*4390*/  @!P0 BRA `(.L_x_31) ;  /* 0x0000000000048947 */ /* 0x000fea0003800000 */
[----:B------:R-:W-:Y:S01]  /*43a0*/  BPT.TRAP 0x1 ;  /* 0x000000040000795c */ /* 0x000fe20000300000 */
.L_x_31:
[----:B------:R-:W-:Y:S01]  /*43b0*/  ISETP.NE.AND P0, PT, R23, RZ, PT ;  /* 0x000000ff1700720c */ /* 0x000fe20003f05270 */
[----:B------:R-:W-:-:S12]  /*43c0*/  IMAD.U32 R3, RZ, RZ, UR39 ;  /* 0x00000027ff037e24 */ /* 0x000fd8000f8e00ff */
[----:B------:R-:W-:-:S04]  /*43d0*/  @P0 VIADD R0, R0, UR37 ;  /* 0x0000002500000c36 */ /* 0x000fc80008000000 */
[----:B------:R-:W-:-:S05]  /*43e0*/  @P0 IMAD.SHL.U32 R0, R0, 0x8, RZ ;  /* 0x0000000800000824 */ /* 0x000fca00078e00ff */
[----:B------:R-:W-:-:S04]  /*43f0*/  @P0 LOP3.LUT R0, R0, 0x18, RZ, 0xc0, !PT ;  /* 0x0000001800000812 */ /* 0x000fc800078ec0ff */
[----:B------:R-:W-:-:S04]  /*4400*/  @P0 IADD3 R3, R3, 0x20, R0 ;  /* 0x0000002003030810 */ /* 0x000fc80007ffe000 */
[----:B------:R-:W-:-:S04]  /*4410*/  @P0 PRMT R3, R22, 0x654, R3 ;  /* 0x0000065416030816 */ /* 0x000fc80000000003 */
[----:B------:R2:W-:Y:S01]  /*4420*/  @P0 SYNCS.ARRIVE.TRANS64.RED.A1T0 RZ, [R3+URZ], RZ ;  /* 0x000000ff03ff09a7 */ /* 0x0005e2000810043f */
[----:B------:R-:W-:-:S13]  /*4430*/  ISETP.GT.U32.AND P0, PT, R19, 0x1, PT ;  /* 0x000000011300780c */ /* 0x000fda0003f04070 */
[----:B--2---:R-:W-:Y:S05]  /*4440*/  @P0 BRA `(.L_x_30) ;  /* 0x0000000000040947 */ /* 0x004fea0003800000 */
[----:B------:R-:W-:Y:S01]  /*4450*/  BPT.TRAP 0x1 ;  /* 0x000000040000795c */ /* 0x000fe20000300000 */
.L_x_30:
[----:B------:R-:W2:Y:S01]  /*4460*/  LDC R10, c[0x0][0x288] ;  /* 0x0000a200ff0a7b82 */ /* 0x000ea20000000800 */
[--C-:B------:R-:W-:Y:S01]  /*4470*/  SHF.R.U32.HI R0, RZ, 0x7, R18.reuse ;  /* 0x00000007ff007819 */ /* 0x100fe20000011612 */
[----:B------:R-:W-:Y:S01]  /*4480*/  UIADD3 UR37, UR38, UR37, URZ ;  /* 0x0000002526257290 */ /* 0x000fe2000fffe03f */
[----:B01----:R-:W-:Y:S01]  /*4490*/  LOP3.LUT R4, R18, 0x60, RZ, 0xc0, !PT ;  /* 0x0000006012047812 */ /* 0x003fe200078ec0ff */
[----:B------:R-:W-:Y:S01]  /*44a0*/  IMAD R15, R140, 0x70, RZ ;  /* 0x000000708c0f7824 */ /* 0x000fe200078e02ff */
[----:B------:R-:W-:Y:S01]  /*44b0*/  LOP3.LUT R0, R0, 0x1, RZ, 0xc0, !PT ;  /* 0x0000000100007812 */ /* 0x000fe200078ec0ff */
[----:B------:R-:W-:Y:S01]  /*44c0*/  USHF.R.U32.HI UR4, URZ, 0x2, UR37 ;  /* 0x000000023f047899 */ /* 0x000fe20008011625 */
[----:B------:R-:W-:Y:S01]  /*44d0*/  SHF.R.U32.HI R3, RZ, 0x2, R18 ;  /* 0x00000002ff037819 */ /* 0x000fe20000011612 */
[----:B------:R-:W-:Y:S01]  /*44e0*/  IMAD.SHL.U32 R12, R18, 0x2, RZ ;  /* 0x00000002120c7824 */ /* 0x000fe200078e00ff */
[----:B------:R-:W-:Y:S01]  /*44f0*/  SHF.R.U32.HI R6, RZ, 0x1, R4 ;  /* 0x00000001ff067819 */ /* 0x000fe20000011604 */
[----:B------:R-:W-:Y:S01]  /*4500*/  IMAD.SHL.U32 R4, R0, 0x40, RZ ;  /* 0x0000004000047824 */ /* 0x000fe200078e00ff */
[----:B------:R-:W-:Y:S01]  /*4510*/  LOP3.LUT R3, R3, 0x7, RZ, 0xc0, !PT ;  /* 0x0000000703037812 */ /* 0x000fe200078ec0ff */
[----:B------:R-:W-:Y:S01]  /*4520*/  ULOP3.LUT UR4, UR4, 0x1, URZ, 0xc0, !UPT ;  /* 0x0000000104047892 */ /* 0x000fe2000f8ec03f */
[----:B------:R-:W-:Y:S01]  /*4530*/  SHF.R.S32.HI R21, RZ, 0x1f, R137 ;  /* 0x0000001fff157819 */ /* 0x000fe20000011489 */
[----:B------:R-:W-:Y:S01]  /*4540*/  ULDC UR8, c[0x0][0x284] ;  /* 0x0000a10000087ab9 */ /* 0x000fe20000000800 */
[--C-:B------:R-:W-:Y:S01]  /*4550*/  IADD3 R5, RZ, -R6, -R3.reuse ;  /* 0x80000006ff057210 */ /* 0x100fe20007ffe803 */
[----:B------:R-:W-:Y:S01]  /*4560*/  UISETP.GT.U32.AND UP1, UPT, UR37, 0x3, UPT ;  /* 0x000000032500788c */ /* 0x000fe2000bf24070 */
[----:B------:R-:W-:Y:S01]  /*4570*/  LOP3.LUT R9, R4, 0x40, R3, 0xe2, !PT ;  /* 0x0000004004097812 */ /* 0x000fe200078ee203 */
[----:B------:R-:W-:Y:S01]  /*4580*/  UISETP.NE.U32.AND UP0, UPT, UR4, 0x1, UPT ;  /* 0x000000010400788c */ /* 0x000fe2000bf05070 */
[----:B------:R-:W-:Y:S01]  /*4590*/  LOP3.LUT R3, R18, 0x3, RZ, 0xc0, !PT ;  /* 0x0000000312037812 */ /* 0x000fe200078ec0ff */
[----:B------:R-:W-:Y:S01]  /*45a0*/  ULDC.64 UR6, c[0x0][0x5d0] ;  /* 0x0001740000067ab9 */ /* 0x000fe20000000a00 */
[----:B------:R-:W-:Y:S01]  /*45b0*/  LOP3.LUT R12, R15, 0x6, R12, 0xf8, !PT ;  /* 0x000000060f0c7812 */ /* 0x000fe200078ef80c */
[----:B------:R-:W-:Y:S01]  /*45c0*/  UISETP.LT.U32.AND UP1, UPT, UR38, 0x4, UP1 ;  /* 0x000000042600788c */ /* 0x000fe20008f21070 */
[----:B------:R-:W-:Y:S01]  /*45d0*/  IMAD R4, R21, UR6, RZ ;  /* 0x0000000615047c24 */ /* 0x000fe2000f8e02ff */
[----:B--2---:R-:W-:Y:S01]  /*45e0*/  ISETP.GE.AND P0, PT, R15, R10, PT ;  /* 0x0000000a0f00720c */ /* 0x004fe20003f06270 */
[----:B------:R-:W-:Y:S01]  /*45f0*/  IMAD R8, R3, -0x2, R10 ;  /* 0xfffffffe03087824 */ /* 0x000fe200078e020a */
[----:B------:R-:W-:Y:S01]  /*4600*/  UISETP.GT.U32.AND UP0, UPT, UR38, 0x3, !UP0 ;  /* 0x000000032600788c */ /* 0x000fe2000c704070 */
[C---:B------:R-:W-:Y:S01]  /*4610*/  IMAD.SHL.U32 R3, R139.reuse, 0x100, RZ ;  /* 0x000001008b037824 */ /* 0x040fe200078e00ff */
[----:B------:R-:W-:Y:S01]  /*4620*/  SHF.R.S32.HI R13, RZ, 0x1f, R12 ;  /* 0x0000001fff0d7819 */ /* 0x000fe2000001140c */
[----:B------:R-:W-:Y:S01]  /*4630*/  IMAD R0, R0, -0x40, R5 ;  /* 0xffffffc000007824 */ /* 0x000fe200078e0205 */
[----:B------:R-:W-:Y:S01]  /*4640*/  USEL UR5, URZ, 0x1, !UP1 ;  /* 0x000000013f057887 */ /* 0x000fe2000c800000 */
[----:B------:R-:W-:Y:S01]  /*4650*/  IMAD.WIDE R10, R139, 0x100, RZ ;  /* 0x000001008b0a7825 */ /* 0x000fe200078e02ff */
[C---:B------:R-:W-:Y:S01]  /*4660*/  ISETP.GE.OR P0, PT, R3.reuse, UR8, P0 ;  /* 0x0000000803007c0c */ /* 0x040fe20008706670 */
[----:B------:R-:W-:Y:S01]  /*4670*/  USEL UR4, URZ, 0x1, !UP0 ;  /* 0x000000013f047887 */ /* 0x000fe2000c000000 */
[----:B------:R-:W-:Y:S01]  /*4680*/  IADD3 R0, -R3, UR8, R0 ;  /* 0x0000000803007c10 */ /* 0x000fe2000fffe100 */
[C---:B------:R-:W-:Y:S01]  /*4690*/  IMAD R7, R137.reuse, UR7, R4 ;  /* 0x0000000789077c24 */ /* 0x040fe2000f8e0204 */
[----:B------:R-:W-:Y:S01]  /*46a0*/  ULOP3.LUT UR37, UR37, 0x3, URZ, 0xc0, !UPT ;  /* 0x0000000325257892 */ /* 0x000fe2000f8ec03f */
[----:B------:R-:W-:Y:S01]  /*46b0*/  IMAD.WIDE.U32 R4, R137, UR6, R12 ;  /* 0x0000000689047c25 */ /* 0x000fe2000f8e000c */
[----:B------:R-:W-:Y:S01]  /*46c0*/  ULOP3.LUT UR36, UR4, UR36, UR5, 0x96, !UPT ;  /* 0x0000002404247292 */ /* 0x000fe2000f8e9605 */
[----:B------:R-:W-:-:S02]  /*46d0*/  LOP3.LUT R9, R10, R9, R6, 0xfe, !PT ;  /* 0x000000090a097212 */ /* 0x000fc400078efe06 */
[----:B------:R-:W-:Y:S02]  /*46e0*/  IMAD.IADD R3, R8, 0x1, -R15 ;  /* 0x0000000108037824 */ /* 0x000fe400078e0a0f */
[----:B------:R-:W-:Y:S02]  /*46f0*/  IMAD.IADD R7, R5, 0x1, R7 ;  /* 0x0000000105077824 */ /* 0x000fe400078e0207 */
[----:B------:R-:W-:Y:S02]  /*4700*/  IMAD.MOV.U32 R8, RZ, RZ, -0x1 ;  /* 0xffffffffff087424 */ /* 0x000fe400078e00ff */
[----:B------:R-:W-:Y:S01]  /*4710*/  IMAD.MOV.U32 R6, RZ, RZ, R4 ;  /* 0x000000ffff067224 */ /* 0x000fe200078e0004 */
[----:B------:R-:W-:Y:S06]  /*4720*/  @P0 BRA `(.L_x_32) ;  /* 0x0000006c00380947 */ /* 0x000fec0003800000 */
[----:B------:R-:W0:Y:S01]  /*4730*/  LDC.64 R4, c[0x0][0x5c8] ;  /* 0x00017200ff047b82 */ /* 0x000e220000000a00 */
[----:B-----5:R-:W-:Y:S01]  /*4740*/  FSETP.NEU.AND P2, PT, R138, RZ, PT ;  /* 0x000000ff8a00720b */ /* 0x020fe20003f4d000 */
[----:B------:R-:W-:Y:S01]  /*4750*/  BSSY B0, `(.L_x_32) ;  /* 0x00006cb000007945 */ /* 0x000fe20003800000 */
[----:B------:R-:W-:-:S04]  /*4760*/  ISETP.GT.AND P0, PT, R3, RZ, PT ;  /* 0x000000ff0300720c */ /* 0x000fc80003f04270 */
[----:B------:R-:W-:Y:S01]  /*4770*/  ISETP.GT.AND P1, PT, R0, RZ, P0 ;  /* 0x000000ff0000720c */ /* 0x000fe20000724270 */
[-C--:B0-----:R-:W-:Y:S02]  /*4780*/  IMAD R14, R11, R4.reuse, RZ ;  /* 0x000000040b0e7224 */ /* 0x081fe400078e02ff */
[----:B------:R-:W-:-:S04]  /*4790*/  IMAD.WIDE.U32 R146, R9, R4, R6 ;  /* 0x0000000409927225 */ /* 0x000fc800078e0006 */
[----:B------:R-:W-:-:S04]  /*47a0*/  IMAD R7, R9, R5, R14 ;  /* 0x0000000509077224 */ /* 0x000fc800078e020e */
[----:B------:R-:W-:Y:S01]  /*47b0*/  IMAD.IADD R153, R147, 0x1, R7 ;  /* 0x0000000193997824 */ /* 0x000fe200078e0207 */
[----:B------:R-:W-:Y:S06]  /*47c0*/  @!P2 BRA `(.L_x_33) ;  /* 0x0000004c0044a947 */ /* 0x000fec0003800000 */
[----:B------:R-:W0:Y:S01]  /*47d0*/  LDC.64 R140, c[0x0][0x5b8] ;  /* 0x00016e00ff8c7b82 */ /* 0x000e220000000a00 */
[----:B------:R-:W-:-:S07]  /*47e0*/  ULDC.64 UR4, c[0x0][0x5c0] ;  /* 0x0001700000047ab9 */ /* 0x000fce0000000a00 */
[----:B------:R-:W1:Y:S08]  /*47f0*/  LDC.64 R142, c[0x0][0x5b0] ;  /* 0x00016c00ff8e7b82 */ /* 0x000e700000000a00 */
[----:B------:R-:W2:Y:S01]  /*4800*/  LDC.64 R14, c[0x0][0x5a8] ;  /* 0x00016a00ff0e7b82 */ /* 0x000ea20000000a00 */
[-C--:B0-----:R-:W-:Y:S02]  /*4810*/  IMAD R6, R21, R140.reuse, RZ ;  /* 0x0000008c15067224 */ /* 0x081fe400078e02ff */
[----:B------:R-:W-:-:S04]  /*4820*/  IMAD.WIDE.U32 R144, R137, R140, R12 ;  /* 0x0000008c89907225 */ /* 0x000fc800078e000c */
[----:B------:R-:W-:Y:S02]  /*4830*/  IMAD R141, R137, R141, R6 ;  /* 0x0000008d898d7224 */ /* 0x000fe400078e0206 */
[-C--:B-1----:R-:W-:Y:S02]  /*4840*/  IMAD R10, R11, R142.reuse, RZ ;  /* 0x0000008e0b0a7224 */ /* 0x082fe400078e02ff */
[----:B------:R-:W-:Y:S02]  /*4850*/  IMAD.IADD R149, R145, 0x1, R141 ;  /* 0x0000000191957824 */ /* 0x000fe400078e028d */
[----:B------:R-:W-:Y:S02]  /*4860*/  IMAD.MOV.U32 R148, RZ, RZ, R144 ;  /* 0x000000ffff947224 */ /* 0x000fe400078e0090 */
[C---:B------:R-:W-:Y:S02]  /*4870*/  IMAD R139, R9.reuse, R143, R10 ;  /* 0x0000008f098b7224 */ /* 0x040fe400078e020a */
[----:B------:R-:W-:-:S04]  /*4880*/  IMAD.WIDE.U32 R6, R9, R142, R148 ;  /* 0x0000008e09067225 */ /* 0x000fc800078e0094 */
[----:B------:R-:W-:Y:S01]  /*4890*/  IMAD.IADD R7, R7, 0x1, R139 ;  /* 0x0000000107077824 */ /* 0x000fe200078e028b */
[----:B--2---:R-:W-:-:S04]  /*48a0*/  LEA R10, P2, R6, R14, 0x1 ;  /* 0x0000000e060a7211 */ /* 0x004fc800078408ff */
[----:B------:R-:W-:-:S05]  /*48b0*/  LEA.HI.X R11, R6, R15, R7, 0x1, P2 ;  /* 0x0000000f060b7211 */ /* 0x000fca00010f0c07 */
[----:B------:R0:W2:Y:S01]  /*48c0*/  @P1 LDG.E.LTC128B.U16 R151, desc[UR40][R10.64] ;  /* 0x000000280a971981 */ /* 0x0000a2000c1e1520 */
[----:B------:R-:W-:Y:S01]  /*48d0*/  LEA R6, P2, R146, UR4, 0x1 ;  /* 0x0000000492067c11 */ /* 0x000fe2000f8408ff */
[----:B------:R-:W-:Y:S01]  /*48e0*/  IMAD.WIDE.U32 R20, R9, R142, R12 ;  /* 0x0000008e09147225 */ /* 0x000fe200078e000c */
[----:B------:R-:W-:Y:S01]  /*48f0*/  ISETP.GT.AND P3, PT, R3, 0x1, PT ;  /* 0x000000010300780c */ /* 0x000fe20003f64270 */
[----:B------:R-:W-:Y:S01]  /*4900*/  BSSY B1, `(.L_x_34) ;  /* 0x0000011000017945 */ /* 0x000fe20003800000 */
[----:B------:R-:W-:Y:S01]  /*4910*/  SHF.L.U64.HI R147, R142, 0x3, R143 ;  /* 0x000000038e937819 */ /* 0x000fe2000001028f */
[----:B------:R-:W-:Y:S02]  /*4920*/  IMAD.IADD R21, R139, 0x1, R21 ;  /* 0x000000018b157824 */ /* 0x000fe400078e0215 */
[----:B------:R-:W-:-:S04]  /*4930*/  IMAD.WIDE.U32 R20, R137, R140, R20 ;  /* 0x0000008c89147225 */ /* 0x000fc800078e0014 */
[----:B0-----:R-:W-:Y:S01]  /*4940*/  IMAD.IADD R11, R141, 0x1, R21 ;  /* 0x000000018d0b7824 */ /* 0x001fe200078e0215 */
[----:B------:R-:W-:-:S04]  /*4950*/  LEA R10, P4, R20, R14, 0x1 ;  /* 0x0000000e140a7211 */ /* 0x000fc800078808ff */
[----:B------:R-:W-:Y:S01]  /*4960*/  LEA.HI.X R11, R20, R15, R11, 0x1, P4 ;  /* 0x0000000f140b7211 */ /* 0x000fe200020f0c0b */
[----:B--2---:R-:W-:-:S04]  /*4970*/  IMAD.U32 R7, R151, 0x10000, RZ ;  /* 0x0001000097077824 */ /* 0x004fc800078e00ff */
[----:B------:R-:W-:-:S04]  /*4980*/  FMUL R7, R7, R138 ;  /* 0x0000008a07077220 */ /* 0x000fc80000400000 */
[----:B------:R-:W-:Y:S01]  /*4990*/  FFMA R128, R128, R136, R7 ;  /* 0x0000008880807223 */ /* 0x000fe20000000007 */
[----:B------:R-:W-:Y:S01]  /*49a0*/  LEA.HI.X R7, R146, UR5, R153, 0x1, P2 ;  /* 0x0000000592077c11 */ /* 0x000fe200090f0c99 */
[----:B------:R-:W-:Y:S01]  /*49b0*/  IMAD.SHL.U32 R146, R142, 0x8, RZ ;  /* 0x000000088e927824 */ /* 0x000fe200078e00ff */
[----:B------:R-:W-:Y:S02]  /*49c0*/  ISETP.GT.AND P2, PT, R0, RZ, P3 ;  /* 0x000000ff0000720c */ /* 0x000fe40001f44270 */
[----:B------:R-:W-:-:S05]  /*49d0*/  F2FP.BF16.F32.PACK_AB R128, RZ, R128 ;  /* 0x00000080ff80723e */ /* 0x000fca00000010ff */
[----:B------:R0:W-:Y:S06]  /*49e0*/  @P1 STG.E.U16 desc[UR40][R6.64], R128 ;  /* 0x0000008006001986 */ /* 0x0001ec000c101528 */
[----:B------:R-:W-:Y:S05]  /*49f0*/  @!P2 BRA `(.L_x_35) ;  /* 0x000000000004a947 */ /* 0x000fea0003800000 */
[----:B------:R1:W5:Y:S02]  /*4a00*/  LDG.E.LTC128B.U16 R151, desc[UR40][R10.64+0x2] ;  /* 0x000002280a977981 */ /* 0x000364000c1e1520 */
.L_x_35:
[----:B------:R-:W-:Y:S05]  /*4a10*/  BSYNC B1 ;  /* 0x0000000000017941 */ /* 0x000fea0003800000 */
.L_x_34:
[----:B-----5:R-:W-:Y:S01]  /*4a20*/  IMAD.U32 R21, R151, 0x10000, RZ ;  /* 0x0001000097157824 */ /* 0x020fe200078e00ff */
[----:B------:R-:W-:Y:S01]  /*4a30*/  ISETP.GT.AND P1, PT, R0, 0x8, P0 ;  /* 0x000000080000780c */ /* 0x000fe20000724270 */
[----:B------:R-:W-:Y:S01]  /*4a40*/  IMAD.WIDE.U32 R156, R9, R142, R146 ;  /* 0x0000008e099c7225 */ /* 0x000fe200078e0092 */
[----:B------:R-:W-:-:S03]  /*4a50*/  PRMT R152, R151, 0x7610, R152 ;  /* 0x0000761097987816 */ /* 0x000fc60000000098 */
[----:B------:R-:W-:Y:S01]  /*4a60*/  FMUL R20, R21, R138 ;  /* 0x0000008a15147220 */ /* 0x000fe20000400000 */
[----:B------:R-:W-:Y:S01]  /*4a70*/  IMAD.IADD R159, R139, 0x1, R157 ;  /* 0x000000018b9f7824 */ /* 0x000fe200078e029d */
[----:B------:R-:W-:Y:S02]  /*4a80*/  IADD3 R21, P4, R144, R156, RZ ;  /* 0x0000009c90157210 */ /* 0x000fe40007f9e0ff */
[----:B------:R-:W-:-:S03]  /*4a90*/  FFMA R129, R129, R136, R20 ;  /* 0x0000008881817223 */ /* 0x000fc60000000014 */
[----:B0-----:R-:W-:Y:S02]  /*4aa0*/  IMAD.X R128, R159, 0x1, R149, P4 ;  /* 0x000000019f807824 */ /* 0x001fe400020e0695 */
[----:B------:R-:W-:Y:S02]  /*4ab0*/  F2FP.BF16.F32.PACK_AB R129, RZ, R129 ;  /* 0x00000081ff81723e */ /* 0x000fe400000010ff */
[----:B------:R-:W-:Y:S02]  /*4ac0*/  LEA R20, P4, R21, R14, 0x1 ;  /* 0x0000000e15147211 */ /* 0x000fe400078808ff */
[----:B------:R-:W-:Y:S02]  /*4ad0*/  PRMT R155, R129, 0x7610, R155 ;  /* 0x00007610819b7816 */ /* 0x000fe4000000009b */
[----:B------:R-:W-:-:S03]  /*4ae0*/  LEA.HI.X R21, R21, R15, R128, 0x1, P4 ;  /* 0x0000000f15157211 */ /* 0x000fc600020f0c80 */
[----:B------:R0:W-:Y:S04]  /*4af0*/  @P2 STG.E.U16 desc[UR40][R6.64+0x2], R155 ;  /* 0x0000029b06002986 */ /* 0x0001e8000c101528 */
[----:B------:R2:W3:Y:S01]  /*4b00*/  @P1 LDG.E.LTC128B.U16 R152, desc[UR40][R20.64] ;  /* 0x0000002814981981 */ /* 0x0004e2000c1e1520 */
[----:B------:R-:W-:Y:S01]  /*4b10*/  IADD3 R154, P2, R12, R156, RZ ;  /* 0x0000009c0c9a7210 */ /* 0x000fe20007f5e0ff */
[C---:B------:R-:W-:Y:S01]  /*4b20*/  IMAD.SHL.U32 R151, R4.reuse, 0x10, RZ ;  /* 0x0000001004977824 */ /* 0x040fe200078e00ff */
[----:B------:R-:W-:Y:S01]  /*4b30*/  SHF.L.U64.HI R153, R4, 0x4, R5 ;  /* 0x0000000404997819 */ /* 0x000fe20000010205 */
[----:B------:R-:W-:Y:S03]  /*4b40*/  BSSY B1, `(.L_x_36) ;  /* 0x0000010000017945 */ /* 0x000fe60003800000 */
[----:B------:R-:W-:Y:S01]  /*4b50*/  IADD3 R128, P4, R151, R6, RZ ;  /* 0x0000000697807210 */ /* 0x000fe20007f9e0ff */
[----:B0-----:R-:W-:Y:S01]  /*4b60*/  IMAD.X R155, R13, 0x1, R159, P2 ;  /* 0x000000010d9b7824 */ /* 0x001fe200010e069f */
[----:B------:R-:W-:Y:S01]  /*4b70*/  ISETP.GT.AND P2, PT, R0, 0x8, P3 ;  /* 0x000000080000780c */ /* 0x000fe20001f44270 */
[----:B------:R-:W-:-:S03]  /*4b80*/  IMAD.WIDE.U32 R154, R137, R140, R154 ;  /* 0x0000008c899a7225 */ /* 0x000fc600078e009a */
[----:B--2---:R-:W-:Y:S01]  /*4b90*/  LEA R20, P5, R154, R14, 0x1 ;  /* 0x0000000e9a147211 */ /* 0x004fe200078a08ff */
[----:B---3--:R-:W-:-:S04]  /*4ba0*/  IMAD.U32 R129, R152, 0x10000, RZ ;  /* 0x0001000098817824 */ /* 0x008fc800078e00ff */
[----:B------:R-:W-:-:S04]  /*4bb0*/  FMUL R129, R129, R138 ;  /* 0x0000008a81817220 */ /* 0x000fc80000400000 */
[----:B------:R-:W-:Y:S01]  /*4bc0*/  FFMA R129, R130, R136, R129 ;  /* 0x0000008882817223 */ /* 0x000fe20000000081 */
[----:B------:R-:W-:-:S04]  /*4bd0*/  IMAD.IADD R130, R141, 0x1, R155 ;  /* 0x000000018d827824 */ /* 0x000fc800078e029b */
[----:B------:R-:W-:Y:S01]  /*4be0*/  F2FP.BF16.F32.PACK_AB R155, RZ, R129 ;  /* 0x00000081ff9b723e */ /* 0x000fe200000010ff */
[----:B------:R-:W-:Y:S01]  /*4bf0*/  IMAD.X R129, R153, 0x1, R7, P4 ;  /* 0x0000000199817824 */ /* 0x000fe200020e0607 */
[----:B------:R-:W-:-:S04]  /*4c00*/  LEA.HI.X R21, R154, R15, R130, 0x1, P5 ;  /* 0x0000000f9a157211 */ /* 0x000fc800028f0c82 */
[----:B------:R0:W-:Y:S01]  /*4c10*/  @P1 STG.E.U16 desc[UR40][R128.64], R155 ;  /* 0x0000009b80001986 */ /* 0x0001e2000c101528 */
[----:B------:R-:W-:Y:S05]  /*4c20*/  @!P2 BRA `(.L_x_37) ;  /* 0x000000000004a947 */ /* 0x000fea0003800000 */
[----:B------:R2:W5:Y:S02]  /*4c30*/  LDG.E.LTC128B.U16 R152, desc[UR40][R20.64+0x2] ;  /* 0x0000022814987981 */ /* 0x000564000c1e1520 */
.L_x_37:
[----:B------:R-:W-:Y:S05]  /*4c40*/  BSYNC B1 ;  /* 0x0000000000017941 */ /* 0x000fea0003800000 */
.L_x_36:
[----:B0----5:R-:W-:Y:S01]  /*4c50*/  IMAD.U32 R155, R152, 0x10000, RZ ;  /* 0x00010000989b7824 */ /* 0x021fe200078e00ff */
[----:B------:R-:W-:Y:S01]  /*4c60*/  ISETP.GT.AND P1, PT, R3, 0x8, PT ;  /* 0x000000080300780c */ /* 0x000fe20003f24270 */
[----:B------:R-:W-:Y:S01]  /*4c70*/  BSSY B1, `(.L_x_38) ;  /* 0x000000c000017945 */ /* 0x000fe20003800000 */
[----:B------:R-:W-:Y:S02]  /*4c80*/  IMAD R157, R143, 0x78, RZ ;  /* 0x000000788f9d7824 */ /* 0x000fe400078e02ff */
[----:B------:R-:W-:Y:S01]  /*4c90*/  FMUL R130, R155, R138 ;  /* 0x0000008a9b827220 */ /* 0x000fe20000400000 */
[----:B------:R-:W-:-:S03]  /*4ca0*/  ISETP.GT.AND P4, PT, R0, RZ, P1 ;  /* 0x000000ff0000720c */ /* 0x000fc60000f84270 */
[----:B------:R-:W-:Y:S01]  /*4cb0*/  FFMA R130, R131, R136, R130 ;  /* 0x0000008883827223 */ /* 0x000fe20000000082 */
[----:B------:R-:W-:-:S04]  /*4cc0*/  IMAD.MOV.U32 R131, RZ, RZ, R159 ;  /* 0x000000ffff837224 */ /* 0x000fc800078e009f */
[----:B------:R-:W-:-:S04]  /*4cd0*/  F2FP.BF16.F32.PACK_AB R130, RZ, R130 ;  /* 0x00000082ff82723e */ /* 0x000fc800000010ff */
[----:B------:R-:W-:Y:S01]  /*4ce0*/  PRMT R154, R130, 0x7610, R154 ;  /* 0x00007610829a7816 */ /* 0x000fe2000000009a */
[----:B------:R-:W-:-:S04]  /*4cf0*/  IMAD.MOV.U32 R130, RZ, RZ, R156 ;  /* 0x000000ffff827224 */ /* 0x000fc800078e009c */
[----:B------:R0:W-:Y:S01]  /*4d00*/  @P2 STG.E.U16 desc[UR40][R128.64+0x2], R154 ;  /* 0x0000029a80002986 */ /* 0x0001e2000c101528 */
[----:B------:R-:W-:Y:S05]  /*4d10*/  @!P4 BRA `(.L_x_39) ;  /* 0x000000000004c947 */ /* 0x000fea0003800000 */
[----:B------:R3:W5:Y:S02]  /*4d20*/  LDG.E.LTC128B.U16 R152, desc[UR40][R10.64+0x10] ;  /* 0x000010280a987981 */ /* 0x000764000c1e1520 */
.L_x_39:
[----:B------:R-:W-:Y:S05]  /*4d30*/  BSYNC B1 ;  /* 0x0000000000017941 */ /* 0x000fea0003800000 */
.L_x_38:
[----:B-----5:R-:W-:Y:S01]  /*4d40*/  IMAD.U32 R143, R152, 0x10000, RZ ;  /* 0x00010000988f7824 */ /* 0x020fe200078e00ff */
[----:B------:R-:W-:Y:S01]  /*4d50*/  BSSY B1, `(.L_x_40) ;  /* 0x000000d000017945 */ /* 0x000fe20003800000 */
[----:B------:R-:W-:-:S04]  /*4d60*/  IMAD.WIDE.U32 R130, R142, 0x78, R130 ;  /* 0x000000788e827825 */ /* 0x000fc800078e0082 */
[----:B------:R-:W-:Y:S01]  /*4d70*/  FMUL R143, R143, R138 ;  /* 0x0000008a8f8f7220 */ /* 0x000fe20000400000 */
[----:B------:R-:W-:Y:S01]  /*4d80*/  IMAD.IADD R159, R131, 0x1, R157 ;  /* 0x00000001839f7824 */ /* 0x000fe200078e029d */
[----:B0-----:R-:W-:Y:S02]  /*4d90*/  IADD3 R154, P2, P5, R144, R130, R146 ;  /* 0x00000082909a7210 */ /* 0x001fe40007d5e092 */
[----:B------:R-:W-:Y:S02]  /*4da0*/  FFMA R143, R132, R136, R143 ;  /* 0x00000088848f7223 */ /* 0x000fe4000000008f */
[----:B------:R-:W-:-:S03]  /*4db0*/  IADD3.X R155, R149, R159, R147, P2, P5 ;  /* 0x0000009f959b7210 */ /* 0x000fc600017ea493 */
[----:B------:R-:W-:Y:S02]  /*4dc0*/  F2FP.BF16.F32.PACK_AB R143, RZ, R143 ;  /* 0x0000008fff8f723e */ /* 0x000fe400000010ff */
[----:B------:R-:W-:-:S03]  /*4dd0*/  ISETP.GT.AND P2, PT, R3, 0x9, PT ;  /* 0x000000090300780c */ /* 0x000fc60003f44270 */
[----:B------:R0:W-:Y:S01]  /*4de0*/  @P4 STG.E.U16 desc[UR40][R6.64+0x10], R143 ;  /* 0x0000108f06004986 */ /* 0x0001e2000c101528 */
[----:B------:R-:W-:-:S13]  /*4df0*/  ISETP.GT.AND P5, PT, R0, RZ, P2 ;  /* 0x000000ff0000720c */ /* 0x000fda00017a4270 */
[----:B0-----:R-:W-:Y:S05]  /*4e00*/  @!P5 BRA `(.L_x_41) ;  /* 0x000000000004d947 */ /* 0x001fea0003800000 */
[----:B------:R0:W5:Y:S02]  /*4e10*/  LDG.E.LTC128B.U16 R152, desc[UR40][R10.64+0x12] ;  /* 0x000012280a987981 */ /* 0x000164000c1e1520 */
.L_x_41:
[----:B------:R-:W-:Y:S05]  /*4e20*/  BSYNC B1 ;  /* 0x0000000000017941 */ /* 0x000fea0003800000 */
.L_x_40:
[----:B-----5:R-:W-:Y:S01]  /*4e30*/  IMAD.U32 R143, R152, 0x10000, RZ ;  /* 0x00010000988f7824 */ /* 0x020fe200078e00ff */
[----:B------:R-:W-:Y:S01]  /*4e40*/  ISETP.GT.AND P4, PT, R0, 0x8, P1 ;  /* 0x000000080000780c */ /* 0x000fe20000f84270 */
[----:B------:R-:W-:Y:S02]  /*4e50*/  BSSY B1, `(.L_x_42) ;  /* 0x0000007000017945 */ /* 0x000fe40003800000 */
[----:B------:R-:W-:-:S04]  /*4e60*/  FMUL R132, R143, R138 ;  /* 0x0000008a8f847220 */ /* 0x000fc80000400000 */
[----:B------:R-:W-:-:S05]  /*4e70*/  FFMA R132, R133, R136, R132 ;  /* 0x0000008885847223 */ /* 0x000fca0000000084 */
[----:B------:R-:W-:-:S05]  /*4e80*/  F2FP.BF16.F32.PACK_AB R132, RZ, R132 ;  /* 0x00000084ff84723e */ /* 0x000fca00000010ff */
[----:B------:R4:W-:Y:S01]  /*4e90*/  @P5 STG.E.U16 desc[UR40][R6.64+0x12], R132 ;  /* 0x0000128406005986 */ /* 0x0009e2000c101528 */
[----:B------:R-:W-:Y:S05]  /*4ea0*/  @!P4 BRA `(.L_x_43) ;  /* 0x000000000004c947 */ /* 0x000fea0003800000 */
[----:B------:R0:W5:Y:S02]  /*4eb0*/  LDG.E.LTC128B.U16 R152, desc[UR40][R20.64+0x10] ;  /* 0x0000102814987981 */ /* 0x000164000c1e1520 */
.L_x_43:
[----:B------:R-:W-:Y:S05]  /*4ec0*/  BSYNC B1 ;  /* 0x0000000000017941 */ /* 0x000fea0003800000 */
.L_x_42:
        /* <DEDUP_REMOVED lines=9> */
.L_x_45:
[----:B------:R-:W-:Y:S05]  /*4f60*/  BSYNC B1 ;  /* 0x0000000000017941 */ /* 0x000fea0003800000 */
.L_x_44:
[----:B-----5:R-:W-:-:S04]  /*4f70*/  IMAD.U32 R131, R152, 0x10000, RZ ;  /* 0x0001000098837824 */ /* 0x020fc800078e00ff */
[----:B----4-:R-:W-:Y:S01]  /*4f80*/  FMUL R132, R131, R138 ;  /* 0x0000008a83847220 */ /* 0x010fe20000400000 */
[----:B------:R-:W-:-:S03]  /*4f90*/  IADD3 R131, P4, R144, R130, RZ ;  /* 0x0000008290837210 */ /* 0x000fc60007f9e0ff */
[----:B------:R-:W-:Y:S02]  /*4fa0*/  FFMA R132, R135, R136, R132 ;  /* 0x0000008887847223 */ /* 0x000fe40000000084 */
[----:B------:R-:W-:Y:S01]  /*4fb0*/  IMAD.X R148, R159, 0x1, R149, P4 ;  /* 0x000000019f947824 */ /* 0x000fe200020e0695 */
[C---:B------:R-:W-:Y:S02]  /*4fc0*/  LEA R130, P4, R131.reuse, R14, 0x1 ;  /* 0x0000000e83827211 */ /* 0x040fe400078808ff */
[----:B------:R-:W-:Y:S02]  /*4fd0*/  F2FP.BF16.F32.PACK_AB R132, RZ, R132 ;  /* 0x00000084ff84723e */ /* 0x000fe400000010ff */
[----:B------:R-:W-:Y:S02]  /*4fe0*/  LEA.HI.X R131, R131, R15, R148, 0x1, P4 ;  /* 0x0000000f83837211 */ /* 0x000fe400020f0c94 */
[----:B0-----:R-:W-:-:S05]  /*4ff0*/  PRMT R133, R132, 0x7610, R133 ;  /* 0x0000761084857816 */ /* 0x001fca0000000085 */
[----:B------:R0:W-:Y:S01]  /*5000*/  @P5 STG.E.U16 desc[UR40][R128.64+0x12], R133 ;  /* 0x0000128580005986 */ /* 0x0001e2000c101528 */
[----:B------:R-:W-:-:S13]  /*5010*/  ISETP.GT.AND P5, PT, R0, 0x80, P0 ;  /* 0x000000800000780c */ /* 0x000fda00007a4270 */
[----:B------:R4:W2:Y:S01]  /*5020*/  @P5 LDG.E.LTC128B.U16 R152, desc[UR40][R130.64] ;  /* 0x0000002882985981 */ /* 0x0008a2000c1e1520 */
[----:B------:R-:W-:Y:S01]  /*5030*/  IMAD.WIDE.U32 R144, R142, 0x78, R146 ;  /* 0x000000788e907825 */ /* 0x000fe200078e0092 */
[----:B------:R-:W-:Y:S03]  /*5040*/  BSSY B1, `(.L_x_46) ;  /* 0x0000016000017945 */ /* 0x000fe60003800000 */
[----:B------:R-:W-:Y:S02]  /*5050*/  IMAD.IADD R149, R157, 0x1, R145 ;  /* 0x000000019d957824 */ /* 0x000fe400078e0291 */
[----:B------:R-:W-:Y:S02]  /*5060*/  IMAD.MOV.U32 R148, RZ, RZ, R144 ;  /* 0x000000ffff947224 */ /* 0x000fe400078e0090 */
[----:B------:R-:W-:Y:S02]  /*5070*/  IMAD R5, R5, 0xf0, RZ ;  /* 0x000000f005057824 */ /* 0x000fe400078e02ff */
[----:B0-----:R-:W-:-:S03]  /*5080*/  IMAD.WIDE.U32 R132, R9, R142, R148 ;  /* 0x0000008e09847225 */ /* 0x001fc600078e0094 */
[----:B------:R-:W-:-:S04]  /*5090*/  IADD3 R134, P4, R12, R132, RZ ;  /* 0x000000840c867210 */ /* 0x000fc80007f9e0ff */
[----:B------:R-:W-:-:S03]  /*50a0*/  IADD3.X R135, R13, R139, R133, P4, !PT ;  /* 0x0000008b0d877210 */ /* 0x000fc600027fe485 */
[----:B------:R-:W-:-:S04]  /*50b0*/  IMAD.WIDE.U32 R134, R137, R140, R134 ;  /* 0x0000008c89867225 */ /* 0x000fc800078e0086 */
[----:B----4-:R-:W-:Y:S01]  /*50c0*/  IMAD.IADD R131, R141, 0x1, R135 ;  /* 0x000000018d837824 */ /* 0x010fe200078e0287 */
[----:B------:R-:W-:-:S04]  /*50d0*/  LEA R130, P4, R134, R14, 0x1 ;  /* 0x0000000e86827211 */ /* 0x000fc800078808ff */
[----:B------:R-:W-:Y:S02]  /*50e0*/  LEA.HI.X R131, R134, R15, R131, 0x1, P4 ;  /* 0x0000000f86837211 */ /* 0x000fe400020f0c83 */
[----:B------:R-:W-:Y:S01]  /*50f0*/  ISETP.GT.AND P4, PT, R0, 0x80, P3 ;  /* 0x000000800000780c */ /* 0x000fe20001f84270 */
[----:B--2---:R-:W-:-:S04]  /*5100*/  IMAD.U32 R133, R152, 0x10000, RZ ;  /* 0x0001000098857824 */ /* 0x004fc800078e00ff */
[----:B------:R-:W-:-:S04]  /*5110*/  FMUL R133, R133, R138 ;  /* 0x0000008a85857220 */ /* 0x000fc80000400000 */
[----:B------:R-:W-:Y:S01]  /*5120*/  FFMA R120, R120, R136, R133 ;  /* 0x0000008878787223 */ /* 0x000fe20000000085 */
[----:B------:R-:W-:-:S04]  /*5130*/  IMAD.WIDE.U32 R132, R4, 0xf0, R128 ;  /* 0x000000f004847825 */ /* 0x000fc800078e0080 */
[----:B------:R-:W-:Y:S01]  /*5140*/  F2FP.BF16.F32.PACK_AB R120, RZ, R120 ;  /* 0x00000078ff78723e */ /* 0x000fe200000010ff */
[----:B------:R-:W-:Y:S02]  /*5150*/  IMAD.IADD R135, R133, 0x1, R5 ;  /* 0x0000000185877824 */ /* 0x000fe400078e0205 */
[----:B------:R-:W-:-:S05]  /*5160*/  @P5 IMAD.MOV.U32 R134, RZ, RZ, R132 ;  /* 0x000000ffff865224 */ /* 0x000fca00078e0084 */
[----:B------:R0:W-:Y:S01]  /*5170*/  @P5 STG.E.U16 desc[UR40][R134.64], R120 ;  /* 0x0000007886005986 */ /* 0x0001e2000c101528 */
[----:B------:R-:W-:Y:S05]  /*5180*/  @!P4 BRA `(.L_x_47) ;  /* 0x000000000004c947 */ /* 0x000fea0003800000 */
[----:B------:R2:W5:Y:S02]  /*5190*/  LDG.E.LTC128B.U16 R152, desc[UR40][R130.64+0x2] ;  /* 0x0000022882987981 */ /* 0x000564000c1e1520 */
.L_x_47:
[----:B------:R-:W-:Y:S05]  /*51a0*/  BSYNC B1 ;  /* 0x0000000000017941 */ /* 0x000fea0003800000 */
.L_x_46:
[----:B-----5:R-:W-:Y:S01]  /*51b0*/  IMAD.U32 R143, R152, 0x10000, RZ ;  /* 0x00010000988f7824 */ /* 0x020fe200078e00ff */
[----:B------:R-:W-:Y:S01]  /*51c0*/  IADD3 R144, P5, R146, R144, RZ ;  /* 0x0000009092907210 */ /* 0x000fe20007fbe0ff */
[----:B------:R-:W-:Y:S01]  /*51d0*/  @P4 IMAD.MOV.U32 R146, RZ, RZ, R132 ;  /* 0x000000ffff924224 */ /* 0x000fe200078e0084 */
[----:B------:R-:W-:Y:S01]  /*51e0*/  ISETP.GT.AND P0, PT, R0, 0x88, P0 ;  /* 0x000000880000780c */ /* 0x000fe20000704270 */
[----:B0-----:R-:W-:Y:S01]  /*51f0*/  FMUL R120, R143, R138 ;  /* 0x0000008a8f787220 */ /* 0x001fe20000400000 */
[----:B------:R-:W-:Y:S01]  /*5200*/  BSSY B1, `(.L_x_48) ;  /* 0x000000d000017945 */ /* 0x000fe20003800000 */
[----:B------:R-:W-:Y:S02]  /*5210*/  IMAD.X R145, R149, 0x1, R147, P5 ;  /* 0x0000000195917824 */ /* 0x000fe400028e0693 */
[----:B------:R-:W-:Y:S01]  /*5220*/  FFMA R120, R121, R136, R120 ;  /* 0x0000008879787223 */ /* 0x000fe20000000078 */
[----:B------:R-:W-:Y:S02]  /*5230*/  @P4 IMAD.MOV.U32 R147, RZ, RZ, R135 ;  /* 0x000000ffff934224 */ /* 0x000fe400078e0087 */
[----:B------:R-:W-:-:S02]  /*5240*/  IMAD.WIDE.U32 R142, R9, R142, R144 ;  /* 0x0000008e098e7225 */ /* 0x000fc400078e0090 */
[----:B------:R-:W-:Y:S02]  /*5250*/  F2FP.BF16.F32.PACK_AB R120, RZ, R120 ;  /* 0x00000078ff78723e */ /* 0x000fe400000010ff */
[----:B------:R-:W-:Y:S02]  /*5260*/  IADD3 R144, P5, R12, R142, RZ ;  /* 0x0000008e0c907210 */ /* 0x000fe40007fbe0ff */
[----:B------:R-:W-:-:S05]  /*5270*/  PRMT R9, R120, 0x7610, R9 ;  /* 0x0000761078097816 */ /* 0x000fca0000000009 */
[----:B------:R0:W-:Y:S01]  /*5280*/  @P4 STG.E.U16 desc[UR40][R146.64+0x2], R9 ;  /* 0x0000020992004986 */ /* 0x0001e2000c101528 */
[----:B------:R-:W-:-:S04]  /*5290*/  LEA R120, P4, R154, R14, 0x1 ;  /* 0x0000000e9a787211 */ /* 0x000fc800078808ff */
[----:B------:R-:W-:Y:S01]  /*52a0*/  LEA.HI.X R121, R154, R15, R155, 0x1, P4 ;  /* 0x0000000f9a797211 */ /* 0x000fe200020f0c9b */
[----:B------:R-:W-:Y:S08]  /*52b0*/  @!P0 BRA `(.L_x_49) ;  /* 0x0000000000048947 */ /* 0x000ff00003800000 */
[----:B------:R4:W5:Y:S02]  /*52c0*/  LDG.E.LTC128B.U16 R152, desc[UR40][R120.64] ;  /* 0x0000002878987981 */ /* 0x000964000c1e1520 */
.L_x_49:
[----:B------:R-:W-:Y:S05]  /*52d0*/  BSYNC B1 ;  /* 0x0000000000017941 */ /* 0x000fea0003800000 */
.L_x_48:
[----:B0----5:R-:W-:Y:S01]  /*52e0*/  IMAD.U32 R9, R152, 0x10000, RZ ;  /* 0x0001000098097824 */ /* 0x021fe200078e00ff */
[----:B------:R-:W-:Y:S01]  /*52f0*/  IADD3 R12, P4, R151, R132, RZ ;  /* 0x00000084970c7210 */ /* 0x000fe20007f9e0ff */
[----:B------:R-:W-:Y:S01]  /*5300*/  BSSY B1, `(.L_x_50) ;  /* 0x000000e000017945 */ /* 0x000fe20003800000 */
[----:B------:R-:W-:Y:S01]  /*5310*/  IADD3.X R145, R13, R139, R143, P5, !PT ;  /* 0x0000008b0d917210 */ /* 0x000fe20002ffe48f */
[----:B------:R-:W-:Y:S01]  /*5320*/  FMUL R9, R9, R138 ;  /* 0x0000008a09097220 */ /* 0x000fe20000400000 */
[----:B------:R-:W-:Y:S01]  /*5330*/  ISETP.GT.AND P3, PT, R0, 0x88, P3 ;  /* 0x000000880000780c */ /* 0x000fe20001f64270 */
[----:B------:R-:W-:Y:S02]  /*5340*/  IMAD.X R13, R135, 0x1, R153, P4 ;  /* 0x00000001870d7824 */ /* 0x000fe400020e0699 */
[----:B------:R-:W-:Y:S01]  /*5350*/  FFMA R9, R122, R136, R9 ;  /* 0x000000887a097223 */ /* 0x000fe20000000009 */
[----:B----4-:R-:W-:-:S04]  /*5360*/  IMAD.WIDE.U32 R120, R137, R140, R144 ;  /* 0x0000008c89787225 */ /* 0x010fc800078e0090 */
[----:B------:R-:W-:Y:S01]  /*5370*/  F2FP.BF16.F32.PACK_AB R9, RZ, R9 ;  /* 0x00000009ff09723e */ /* 0x000fe200000010ff */
[----:B------:R-:W-:Y:S01]  /*5380*/  IMAD.IADD R141, R141, 0x1, R121 ;  /* 0x000000018d8d7824 */ /* 0x000fe200078e0279 */
[----:B------:R-:W-:-:S03]  /*5390*/  LEA R14, P5, R120, R14, 0x1 ;  /* 0x0000000e780e7211 */ /* 0x000fc600078a08ff */
[----:B------:R0:W-:Y:S01]  /*53a0*/  @P0 STG.E.U16 desc[UR40][R12.64], R9 ;  /* 0x000000090c000986 */ /* 0x0001e2000c101528 */
[----:B------:R-:W-:Y:S01]  /*53b0*/  LEA.HI.X R15, R120, R15, R141, 0x1, P5 ;  /* 0x0000000f780f7211 */ /* 0x000fe200028f0c8d */
[----:B------:R-:W-:Y:S08]  /*53c0*/  @!P3 BRA `(.L_x_51) ;  /* 0x000000000004b947 */ /* 0x000ff00003800000 */
[----:B------:R4:W5:Y:S02]  /*53d0*/  LDG.E.LTC128B.U16 R152, desc[UR40][R14.64+0x2] ;  /* 0x000002280e987981 */ /* 0x000964000c1e1520 */
.L_x_51:
[----:B------:R-:W-:Y:S05]  /*53e0*/  BSYNC B1 ;  /* 0x0000000000017941 */ /* 0x000fea0003800000 */
.L_x_50:
[----:B0----5:R-:W-:Y:S01]  /*53f0*/  IMAD.U32 R9, R152, 0x10000, RZ ;  /* 0x0001000098097824 */ /* 0x021fe200078e00ff */
        /* <DEDUP_REMOVED lines=8> */
.L_x_53:
[----:B------:R-:W-:Y:S05]  /*5480*/  BSYNC B1 ;  /* 0x0000000000017941 */ /* 0x000fea0003800000 */
.L_x_52:
[----:B-----5:R-:W-:Y:S01]  /*5490*/  IMAD.U32 R9, R152, 0x10000, RZ ;  /* 0x0001000098097824 */ /* 0x020fe200078e00ff */
[----:B------:R-:W-:Y:S01]  /*54a0*/  ISETP.GT.AND P3, PT, R0, 0x80, P2 ;  /* 0x000000800000780c */ /* 0x000fe20001764270 */
[----:B0-----:R-:W-:Y:S01]  /*54b0*/  @P0 IMAD.MOV.U32 R120, RZ, RZ, R132 ;  /* 0x000000ffff780224 */ /* 0x001fe200078e0084 */
[----:B------:R-:W-:Y:S01]  /*54c0*/  BSSY B1, `(.L_x_54) ;  /* 0x0000008000017945 */ /* 0x000fe20003800000 */
[----:B------:R-:W-:Y:S01]  /*54d0*/  FMUL R9, R9, R138 ;  /* 0x0000008a09097220 */ /* 0x000fe20000400000 */
[----:B------:R-:W-:-:S03]  /*54e0*/  @P0 IMAD.MOV.U32 R121, RZ, RZ, R135 ;  /* 0x000000ffff790224 */ /* 0x000fc600078e0087 */
[----:B------:R-:W-:-:S05]  /*54f0*/  FFMA R9, R124, R136, R9 ;  /* 0x000000887c097223 */ /* 0x000fca0000000009 */
[----:B------:R-:W-:-:S05]  /*5500*/  F2FP.BF16.F32.PACK_AB R9, RZ, R9 ;  /* 0x00000009ff09723e */ /* 0x000fca00000010ff */
[----:B------:R0:W-:Y:S01]  /*5510*/  @P0 STG.E.U16 desc[UR40][R120.64+0x10], R9 ;  /* 0x0000100978000986 */ /* 0x0001e2000c101528 */
[----:B------:R-:W-:Y:S05]  /*5520*/  @!P3 BRA `(.L_x_55) ;  /* 0x000000000004b947 */ /* 0x000fea0003800000 */
[----:B------:R0:W5:Y:S02]  /*5530*/  LDG.E.LTC128B.U16 R152, desc[UR40][R130.64+0x12] ;  /* 0x0000122882987981 */ /* 0x000164000c1e1520 */
.L_x_55:
[----:B------:R-:W-:Y:S05]  /*5540*/  BSYNC B1 ;  /* 0x0000000000017941 */ /* 0x000fea0003800000 */
.L_x_54:
[----:B0----5:R-:W-:Y:S01]  /*5550*/  IMAD.U32 R9, R152, 0x10000, RZ ;  /* 0x0001000098097824 */ /* 0x021fe200078e00ff */
[----:B------:R-:W-:Y:S01]  /*5560*/  ISETP.GT.AND P1, PT, R0, 0x88, P1 ;  /* 0x000000880000780c */ /* 0x000fe20000f24270 */
[----:B------:R-:W-:Y:S01]  /*5570*/  @P3 IMAD.MOV.U32 R133, RZ, RZ, R135 ;  /* 0x000000ffff853224 */ /* 0x000fe200078e0087 */
[----:B------:R-:W-:Y:S01]  /*5580*/  BSSY B1, `(.L_x_56) ;  /* 0x0000007000017945 */ /* 0x000fe20003800000 */
[----:B------:R-:W-:-:S04]  /*5590*/  FMUL R120, R9, R138 ;  /* 0x0000008a09787220 */ /* 0x000fc80000400000 */
[----:B------:R-:W-:-:S05]  /*55a0*/  FFMA R120, R125, R136, R120 ;  /* 0x000000887d787223 */ /* 0x000fca0000000078 */
[----:B------:R-:W-:-:S05]  /*55b0*/  F2FP.BF16.F32.PACK_AB R120, RZ, R120 ;  /* 0x00000078ff78723e */ /* 0x000fca00000010ff */
[----:B------:R0:W-:Y:S01]  /*55c0*/  @P3 STG.E.U16 desc[UR40][R132.64+0x12], R120 ;  /* 0x0000127884003986 */ /* 0x0001e2000c101528 */
[----:B------:R-:W-:Y:S05]  /*55d0*/  @!P1 BRA `(.L_x_57) ;  /* 0x0000000000049947 */ /* 0x000fea0003800000 */
[----:B------:R0:W5:Y:S02]  /*55e0*/  LDG.E.LTC128B.U16 R152, desc[UR40][R14.64+0x10] ;  /* 0x000010280e987981 */ /* 0x000164000c1e1520 */
.L_x_57:
[----:B------:R-:W-:Y:S05]  /*55f0*/  BSYNC B1 ;  /* 0x0000000000017941 */ /* 0x000fea0003800000 */
.L_x_56:
        /* <DEDUP_REMOVED lines=9> */
.L_x_59:
[----:B------:R-:W-:Y:S05]  /*5690*/  BSYNC B1 ;  /* 0x0000000000017941 */ /* 0x000fea0003800000 */
.L_x_58:
[----:B0----5:R-:W-:Y:S01]  /*56a0*/  IMAD.U32 R9, R152, 0x10000, RZ ;  /* 0x0001000098097824 */ /* 0x021fe200078e00ff */
[----:B------:R-:W-:Y:S01]  /*56b0*/  ISETP.GT.AND P3, PT, R3, 0x10, PT ;  /* 0x000000100300780c */ /* 0x000fe20003f64270 */
[----:B------:R-:W-:Y:S02]  /*56c0*/  BSSY B1, `(.L_x_60) ;  /* 0x0000008000017945 */ /* 0x000fe40003800000 */
[----:B------:R-:W-:Y:S01]  /*56d0*/  FMUL R120, R9, R138 ;  /* 0x0000008a09787220 */ /* 0x000fe20000400000 */
[----:B------:R-:W-:-:S03]  /*56e0*/  ISETP.GT.AND P0, PT, R0, RZ, P3 ;  /* 0x000000ff0000720c */ /* 0x000fc60001f04270 */
[----:B------:R-:W-:-:S05]  /*56f0*/  FFMA R120, R127, R136, R120 ;  /* 0x000000887f787223 */ /* 0x000fca0000000078 */
[----:B------:R-:W-:-:S05]  /*5700*/  F2FP.BF16.F32.PACK_AB R120, RZ, R120 ;  /* 0x00000078ff78723e */ /* 0x000fca00000010ff */
[----:B------:R0:W-:Y:S01]  /*5710*/  @P2 STG.E.U16 desc[UR40][R12.64+0x12], R120 ;  /* 0x000012780c002986 */ /* 0x0001e2000c101528 */
[----:B------:R-:W-:Y:S05]  /*5720*/  @!P0 BRA `(.L_x_61) ;  /* 0x0000000000048947 */ /* 0x000fea0003800000 */
[----:B------:R0:W5:Y:S02]  /*5730*/  LDG.E.LTC128B.U16 R152, desc[UR40][R10.64+0x20] ;  /* 0x000020280a987981 */ /* 0x000164000c1e1520 */
.L_x_61:
[----:B------:R-:W-:Y:S05]  /*5740*/  BSYNC B1 ;  /* 0x0000000000017941 */ /* 0x000fea0003800000 */
.L_x_60:
[----:B-----5:R-:W-:Y:S01]  /*5750*/  IMAD.U32 R9, R152, 0x10000, RZ ;  /* 0x0001000098097824 */ /* 0x020fe200078e00ff */
        /* <DEDUP_REMOVED lines=9> */
.L_x_63:
[----:B------:R-:W-:Y:S05]  /*57f0*/  BSYNC B1 ;  /* 0x0000000000017941 */ /* 0x000fea0003800000 */
.L_x_62:
        /* <DEDUP_REMOVED lines=9> */
.L_x_65:
[----:B------:R-:W-:Y:S05]  /*5890*/  BSYNC B1 ;  /* 0x0000000000017941 */ /* 0x000fea0003800000 */
.L_x_64:
        /* <DEDUP_REMOVED lines=9> */
.L_x_67:
[----:B------:R-:W-:Y:S05]  /*5930*/  BSYNC B1 ;  /* 0x0000000000017941 */ /* 0x000fea0003800000 */
.L_x_66:
        /* <DEDUP_REMOVED lines=10> */
.L_x_69:
[----:B------:R-:W-:Y:S05]  /*59e0*/  BSYNC B1 ;  /* 0x0000000000017941 */ /* 0x000fea0003800000 */
.L_x_68:
        /* <DEDUP_REMOVED lines=10> */
.L_x_71:
[----:B------:R-:W-:Y:S05]  /*5a90*/  BSYNC B1 ;  /* 0x0000000000017941 */ /* 0x000fea0003800000 */
.L_x_70:
        /* <DEDUP_REMOVED lines=9> */
.L_x_73:
[----:B------:R-:W-:Y:S05]  /*5b30*/  BSYNC B1 ;  /* 0x0000000000017941 */ /* 0x000fea0003800000 */
.L_x_72:
        /* <DEDUP_REMOVED lines=9> */
.L_x_75:
[----:B------:R-:W-:Y:S05]  /*5bd0*/  BSYNC B1 ;  /* 0x0000000000017941 */ /* 0x000fea0003800000 */
.L_x_74:
        /* <DEDUP_REMOVED lines=9> */
.L_x_77:
[----:B------:R-:W-:Y:S05]  /*5c70*/  BSYNC B1 ;  /* 0x0000000000017941 */ /* 0x000fea0003800000 */
.L_x_76:
[----:B-----5:R-:W-:Y:S01]  /*5c80*/  IMAD.U32 R9, R152, 0x10000, RZ ;  /* 0x0001000098097824 */ /* 0x020fe200078e00ff */
[----:B------:R-:W-:Y:S01]  /*5c90*/  ISETP.GT.AND P4, PT, R0, 0x80, P2 ;  /* 0x000000800000780c */ /* 0x000fe20001784270 */
[----:B0-----:R-:W-:Y:S01]  /*5ca0*/  IMAD.WIDE.U32 R12, R4, 0xf0, R128 ;  /* 0x000000f0040c7825 */ /* 0x001fe200078e0080 */
[----:B------:R-:W-:Y:S03]  /*5cb0*/  BSSY B1, `(.L_x_78) ;  /* 0x0000009000017945 */ /* 0x000fe60003800000 */
[----:B------:R-:W-:Y:S01]  /*5cc0*/  FMUL R9, R9, R138 ;  /* 0x0000008a09097220 */ /* 0x000fe20000400000 */
[----:B------:R-:W-:-:S03]  /*5cd0*/  IMAD.IADD R5, R5, 0x1, R13 ;  /* 0x0000000105057824 */ /* 0x000fc600078e020d */
[----:B------:R-:W-:Y:S01]  /*5ce0*/  FFMA R9, R104, R136, R9 ;  /* 0x0000008868097223 */ /* 0x000fe20000000009 */
[----:B------:R-:W-:-:S04]  /*5cf0*/  IMAD.MOV.U32 R4, RZ, RZ, R12 ;  /* 0x000000ffff047224 */ /* 0x000fc800078e000c */
[----:B------:R-:W-:-:S05]  /*5d00*/  F2FP.BF16.F32.PACK_AB R9, RZ, R9 ;  /* 0x00000009ff09723e */ /* 0x000fca00000010ff */
[----:B------:R0:W-:Y:S01]  /*5d10*/  @P5 STG.E.U16 desc[UR40][R4.64+0x20], R9 ;  /* 0x0000200904005986 */ /* 0x0001e2000c101528 */
[----:B------:R-:W-:Y:S05]  /*5d20*/  @!P4 BRA `(.L_x_79) ;  /* 0x000000000004c947 */ /* 0x000fea0003800000 */
[----:B------:R0:W5:Y:S02]  /*5d30*/  LDG.E.LTC128B.U16 R152, desc[UR40][R130.64+0x22] ;  /* 0x0000222882987981 */ /* 0x000164000c1e1520 */
.L_x_79:
[----:B------:R-:W-:Y:S05]  /*5d40*/  BSYNC B1 ;  /* 0x0000000000017941 */ /* 0x000fea0003800000 */
.L_x_78:
        /* <DEDUP_REMOVED lines=9> */
.L_x_81:
[----:B------:R-:W-:Y:S05]  /*5de0*/  BSYNC B1 ;  /* 0x0000000000017941 */ /* 0x000fea0003800000 */
.L_x_80:
[----:B-----5:R-:W-:Y:S01]  /*5df0*/  IMAD.U32 R9, R152, 0x10000, RZ ;  /* 0x0001000098097824 */ /* 0x020fe200078e00ff */
[----:B------:R-:W-:Y:S01]  /*5e00*/  IADD3 R12, P4, R151, R12, RZ ;  /* 0x0000000c970c7210 */ /* 0x000fe20007f9e0ff */
[----:B------:R-:W-:Y:S01]  /*5e10*/  BSSY B1, `(.L_x_82) ;  /* 0x0000009000017945 */ /* 0x000fe20003800000 */
[----:B------:R-:W-:Y:S01]  /*5e20*/  ISETP.GT.AND P2, PT, R0, 0x88, P2 ;  /* 0x000000880000780c */ /* 0x000fe20001744270 */
[----:B------:R-:W-:Y:S02]  /*5e30*/  FMUL R9, R9, R138 ;  /* 0x0000008a09097220 */ /* 0x000fe40000400000 */
[----:B------:R-:W-:Y:S02]  /*5e40*/  IMAD.X R13, R153, 0x1, R5, P4 ;  /* 0x00000001990d7824 */ /* 0x000fe400020e0605 */
[----:B------:R-:W-:-:S05]  /*5e50*/  FFMA R9, R106, R136, R9 ;  /* 0x000000886a097223 */ /* 0x000fca0000000009 */
[----:B------:R-:W-:-:S05]  /*5e60*/  F2FP.BF16.F32.PACK_AB R9, RZ, R9 ;  /* 0x00000009ff09723e */ /* 0x000fca00000010ff */
[----:B------:R0:W-:Y:S01]  /*5e70*/  @P3 STG.E.U16 desc[UR40][R12.64+0x20], R9 ;  /* 0x000020090c003986 */ /* 0x0001e2000c101528 */
[----:B------:R-:W-:Y:S05]  /*5e80*/  @!P2 BRA `(.L_x_83) ;  /* 0x000000000004a947 */ /* 0x000fea0003800000 */
[----:B------:R0:W5:Y:S02]  /*5e90*/  LDG.E.LTC128B.U16 R152, desc[UR40][R14.64+0x22] ;  /* 0x000022280e987981 */ /* 0x000164000c1e1520 */
.L_x_83:
[----:B------:R-:W-:Y:S05]  /*5ea0*/  BSYNC B1 ;  /* 0x0000000000017941 */ /* 0x000fea0003800000 */
.L_x_82:
        /* <DEDUP_REMOVED lines=9> */
.L_x_85:
[----:B------:R-:W-:Y:S05]  /*5f40*/  BSYNC B1 ;  /* 0x0000000000017941 */ /* 0x000fea0003800000 */
.L_x_84:
        /* <DEDUP_REMOVED lines=9> */
.L_x_87:
[----:B------:R-:W-:Y:S05]  /*5fe0*/  BSYNC B1 ;  /* 0x0000000000017941 */ /* 0x000fea0003800000 */
.L_x_86:
        /* <DEDUP_REMOVED lines=9> */
.L_x_89:
[----:B------:R-:W-:Y:S05]  /*6080*/  BSYNC B1 ;  /* 0x0000000000017941 */ /* 0x000fea0003800000 */
.L_x_88:
        /* <DEDUP_REMOVED lines=9> */
.L_x_91:
[----:B------:R-:W-:Y:S05]  /*6120*/  BSYNC B1 ;  /* 0x0000000000017941 */ /* 0x000fea0003800000 */
.L_x_90:
        /* <DEDUP_REMOVED lines=10> */
.L_x_93:
[----:B------:R-:W-:Y:S05]  /*61d0*/  BSYNC B1 ;  /* 0x0000000000017941 */ /* 0x000fea0003800000 */
.L_x_92:
        /* <DEDUP_REMOVED lines=10> */
.L_x_95:
[----:B------:R-:W-:Y:S05]  /*6280*/  BSYNC B1 ;  /* 0x0000000000017941 */ /* 0x000fea0003800000 */
.L_x_94:
        /* <DEDUP_REMOVED lines=9> */
.L_x_97:
[----:B------:R-:W-:Y:S05]  /*6320*/  BSYNC B1 ;  /* 0x0000000000017941 */ /* 0x000fea0003800000 */
.L_x_96:
        /* <DEDUP_REMOVED lines=9> */
.L_x_99:
[----:B------:R-:W-:Y:S05]  /*63c0*/  BSYNC B1 ;  /* 0x0000000000017941 */ /* 0x000fea0003800000 */
.L_x_98:
        /* <DEDUP_REMOVED lines=10> */
.L_x_101:
[----:B------:R-:W-:Y:S05]  /*6470*/  BSYNC B1 ;  /* 0x0000000000017941 */ /* 0x000fea0003800000 */
.L_x_100:
        /* <DEDUP_REMOVED lines=10> */
.L_x_103:
[----:B------:R-:W-:Y:S05]  /*6520*/  BSYNC B1 ;  /* 0x0000000000017941 */ /* 0x000fea0003800000 */
.L_x_102:
        /* <DEDUP_REMOVED lines=9> */
.L_x_105:
[----:B------:R-:W-:Y:S05]  /*65c0*/  BSYNC B1 ;  /* 0x0000000000017941 */ /* 0x000fea0003800000 */
.L_x_104:
        /* <DEDUP_REMOVED lines=9> */
.L_x_107:
[----:B------:R-:W-:Y:S05]  /*6660*/  BSYNC B1 ;  /* 0x0000000000017941 */ /* 0x000fea0003800000 */
.L_x_106:
        /* <DEDUP_REMOVED lines=9> */
.L_x_109:
[----:B------:R-:W-:Y:S05]  /*6700*/  BSYNC B1 ;  /* 0x0000000000017941 */ /* 0x000fea0003800000 */
.L_x_108:
        /* <DEDUP_REMOVED lines=9> */
.L_x_111:
[----:B------:R-:W-:Y:S05]  /*67a0*/  BSYNC B1 ;  /* 0x0000000000017941 */ /* 0x000fea0003800000 */
.L_x_110:
        /* <DEDUP_REMOVED lines=9> */
.L_x_113:
[----:B------:R-:W-:Y:S05]  /*6840*/  BSYNC B1 ;  /* 0x0000000000017941 */ /* 0x000fea0003800000 */
.L_x_112:
        /* <DEDUP_REMOVED lines=9> */
.L_x_115:
[----:B------:R-:W-:Y:S05]  /*68e0*/  BSYNC B1 ;  /* 0x0000000000017941 */ /* 0x000fea0003800000 */
.L_x_114:
        /* <DEDUP_REMOVED lines=9> */
.L_x_117:
[----:B------:R-:W-:Y:S05]  /*6980*/  BSYNC B1 ;  /* 0x0000000000017941 */ /* 0x000fea0003800000 */
.L_x_116:
        /* <DEDUP_REMOVED lines=9> */
.L_x_119:
[----:B------:R-:W-:Y:S05]  /*6a20*/  BSYNC B1 ;  /* 0x0000000000017941 */ /* 0x000fea0003800000 */
.L_x_118:
        /* <DEDUP_REMOVED lines=9> */
.L_x_121:
[----:B------:R-:W-:Y:S05]  /*6ac0*/  BSYNC B1 ;  /* 0x0000000000017941 */ /* 0x000fea0003800000 */
.L_x_120:
        /* <DEDUP_REMOVED lines=9> */
.L_x_123:
[----:B------:R-:W-:Y:S05]  /*6b60*/  BSYNC B1 ;  /* 0x0000000000017941 */ /* 0x000fea0003800000 */
.L_x_122:
        /* <DEDUP_REMOVED lines=10> */
.L_x_125:
[----:B------:R-:W-:Y:S05]  /*6c10*/  BSYNC B1 ;  /* 0x0000000000017941 */ /* 0x000fea0003800000 */
.L_x_124:
        /* <DEDUP_REMOVED lines=10> */
.L_x_127:
[----:B------:R-:W-:Y:S05]  /*6cc0*/  BSYNC B1 ;  /* 0x0000000000017941 */ /* 0x000fea0003800000 */
.L_x_126:
        /* <DEDUP_REMOVED lines=9> */
.L_x_129:
[----:B------:R-:W-:Y:S05]  /*6d60*/  BSYNC B1 ;  /* 0x0000000000017941 */ /* 0x000fea0003800000 */
.L_x_128:
        /* <DEDUP_REMOVED lines=9> */
.L_x_131:
[----:B------:R-:W-:Y:S05]  /*6e00*/  BSYNC B1 ;  /* 0x0000000000017941 */ /* 0x000fea0003800000 */
.L_x_130:
        /* <DEDUP_REMOVED lines=10> */
.L_x_133:
[----:B------:R-:W-:Y:S05]  /*6eb0*/  BSYNC B1 ;  /* 0x0000000000017941 */ /* 0x000fea0003800000 */
.L_x_132:
        /* <DEDUP_REMOVED lines=10> */
.L_x_135:
[----:B------:R-:W-:Y:S05]  /*6f60*/  BSYNC B1 ;  /* 0x0000000000017941 */ /* 0x000fea0003800000 */
.L_x_134:
        /* <DEDUP_REMOVED lines=9> */
.L_x_137:
[----:B------:R-:W-:Y:S05]  /*7000*/  BSYNC B1 ;  /* 0x0000000000017941 */ /* 0x000fea0003800000 */
.L_x_136:
        /* <DEDUP_REMOVED lines=9> */
.L_x_139:
[----:B------:R-:W-:Y:S05]  /*70a0*/  BSYNC B1 ;  /* 0x0000000000017941 */ /* 0x000fea0003800000 */
.L_x_138:
        /* <DEDUP_REMOVED lines=9> */
.L_x_141:
[----:B------:R-:W-:Y:S05]  /*7140*/  BSYNC B1 ;  /* 0x0000000000017941 */ /* 0x000fea0003800000 */
.L_x_140:
        /* <DEDUP_REMOVED lines=9> */
.L_x_143:
[----:B------:R-:W-:Y:S05]  /*71e0*/  BSYNC B1 ;  /* 0x0000000000017941 */ /* 0x000fea0003800000 */
.L_x_142:
        /* <DEDUP_REMOVED lines=9> */
.L_x_145:
[----:B------:R-:W-:Y:S05]  /*7280*/  BSYNC B1 ;  /* 0x0000000000017941 */ /* 0x000fea0003800000 */
.L_x_144:
        /* <DEDUP_REMOVED lines=9> */
.L_x_147:
[----:B------:R-:W-:Y:S05]  /*7320*/  BSYNC B1 ;  /* 0x0000000000017941 */ /* 0x000fea0003800000 */
.L_x_146:
        /* <DEDUP_REMOVED lines=9> */
.L_x_149:
[----:B------:R-:W-:Y:S05]  /*73c0*/  BSYNC B1 ;  /* 0x0000000000017941 */ /* 0x000fea0003800000 */
.L_x_148:
        /* <DEDUP_REMOVED lines=9> */
.L_x_151:
[----:B------:R-:W-:Y:S05]  /*7460*/  BSYNC B1 ;  /* 0x0000000000017941 */ /* 0x000fea0003800000 */
.L_x_150:
        /* <DEDUP_REMOVED lines=9> */
.L_x_153:
[----:B------:R-:W-:Y:S05]  /*7500*/  BSYNC B1 ;  /* 0x0000000000017941 */ /* 0x000fea0003800000 */
.L_x_152:
        /* <DEDUP_REMOVED lines=9> */
.L_x_155:
[----:B------:R-:W-:Y:S05]  /*75a0*/  BSYNC B1 ;  /* 0x0000000000017941 */ /* 0x000fea0003800000 */
.L_x_154:
        /* <DEDUP_REMOVED lines=10> */
.L_x_157:
[----:B------:R-:W-:Y:S05]  /*7650*/  BSYNC B1 ;  /* 0x0000000000017941 */ /* 0x000fea0003800000 */
.L_x_156:
        /* <DEDUP_REMOVED lines=10> */
.L_x_159:
[----:B------:R-:W-:Y:S05]  /*7700*/  BSYNC B1 ;  /* 0x0000000000017941 */ /* 0x000fea0003800000 */
.L_x_158:
        /* <DEDUP_REMOVED lines=9> */
.L_x_161:
[----:B------:R-:W-:Y:S05]  /*77a0*/  BSYNC B1 ;  /* 0x0000000000017941 */ /* 0x000fea0003800000 */
.L_x_160:
        /* <DEDUP_REMOVED lines=9> */
.L_x_163:
[----:B------:R-:W-:Y:S05]  /*7840*/  BSYNC B1 ;  /* 0x0000000000017941 */ /* 0x000fea0003800000 */
.L_x_162:
        /* <DEDUP_REMOVED lines=10> */
.L_x_165:
[----:B------:R-:W-:Y:S05]  /*78f0*/  BSYNC B1 ;  /* 0x0000000000017941 */ /* 0x000fea0003800000 */
.L_x_164:
        /* <DEDUP_REMOVED lines=10> */
.L_x_167:
[----:B------:R-:W-:Y:S05]  /*79a0*/  BSYNC B1 ;  /* 0x0000000000017941 */ /* 0x000fea0003800000 */
.L_x_166:
        /* <DEDUP_REMOVED lines=9> */
.L_x_169:
[----:B------:R-:W-:Y:S05]  /*7a40*/  BSYNC B1 ;  /* 0x0000000000017941 */ /* 0x000fea0003800000 */
.L_x_168:
        /* <DEDUP_REMOVED lines=9> */
.L_x_171:
[----:B------:R-:W-:Y:S05]  /*7ae0*/  BSYNC B1 ;  /* 0x0000000000017941 */ /* 0x000fea0003800000 */
.L_x_170:
        /* <DEDUP_REMOVED lines=9> */
.L_x_173:
[----:B------:R-:W-:Y:S05]  /*7b80*/  BSYNC B1 ;  /* 0x0000000000017941 */ /* 0x000fea0003800000 */
.L_x_172:
        /* <DEDUP_REMOVED lines=9> */
.L_x_175:
[----:B------:R-:W-:Y:S05]  /*7c20*/  BSYNC B1 ;  /* 0x0000000000017941 */ /* 0x000fea0003800000 */
.L_x_174:
        /* <DEDUP_REMOVED lines=9> */
.L_x_177:
[----:B------:R-:W-:Y:S05]  /*7cc0*/  BSYNC B1 ;  /* 0x0000000000017941 */ /* 0x000fea0003800000 */
.L_x_176:
        /* <DEDUP_REMOVED lines=9> */
.L_x_179:
[----:B------:R-:W-:Y:S05]  /*7d60*/  BSYNC B1 ;  /* 0x0000000000017941 */ /* 0x000fea0003800000 */
.L_x_178:
        /* <DEDUP_REMOVED lines=9> */
.L_x_181:
[----:B------:R-:W-:Y:S05]  /*7e00*/  BSYNC B1 ;  /* 0x0000000000017941 */ /* 0x000fea0003800000 */
.L_x_180:
        /* <DEDUP_REMOVED lines=9> */
.L_x_183:
[----:B------:R-:W-:Y:S05]  /*7ea0*/  BSYNC B1 ;  /* 0x0000000000017941 */ /* 0x000fea0003800000 */
.L_x_182:
        /* <DEDUP_REMOVED lines=9> */
.L_x_185:
[----:B------:R-:W-:Y:S05]  /*7f40*/  BSYNC B1 ;  /* 0x0000000000017941 */ /* 0x000fea0003800000 */
.L_x_184:
        /* <DEDUP_REMOVED lines=9> */
.L_x_187:
[----:B------:R-:W-:Y:S05]  /*7fe0*/  BSYNC B1 ;  /* 0x0000000000017941 */ /* 0x000fea0003800000 */
.L_x_186:
        /* <DEDUP_REMOVED lines=10> */
.L_x_189:
[----:B------:R-:W-:Y:S05]  /*8090*/  BSYNC B1 ;  /* 0x0000000000017941 */ /* 0x000fea0003800000 */
.L_x_188:
        /* <DEDUP_REMOVED lines=10> */
.L_x_191:
[----:B------:R-:W-:Y:S05]  /*8140*/  BSYNC B1 ;  /* 0x0000000000017941 */ /* 0x000fea0003800000 */
.L_x_190:
        /* <DEDUP_REMOVED lines=9> */
.L_x_193:
[----:B------:R-:W-:Y:S05]  /*81e0*/  BSYNC B1 ;  /* 0x0000000000017941 */ /* 0x000fea0003800000 */
.L_x_192:
        /* <DEDUP_REMOVED lines=9> */
.L_x_195:
[----:B------:R-:W-:Y:S05]  /*8280*/  BSYNC B1 ;  /* 0x0000000000017941 */ /* 0x000fea0003800000 */
.L_x_194:
        /* <DEDUP_REMOVED lines=10> */
.L_x_197:
[----:B------:R-:W-:Y:S05]  /*8330*/  BSYNC B1 ;  /* 0x0000000000017941 */ /* 0x000fea0003800000 */
.L_x_196:
        /* <DEDUP_REMOVED lines=10> */
.L_x_199:
[----:B------:R-:W-:Y:S05]  /*83e0*/  BSYNC B1 ;  /* 0x0000000000017941 */ /* 0x000fea0003800000 */
.L_x_198:
        /* <DEDUP_REMOVED lines=9> */
.L_x_201:
[----:B------:R-:W-:Y:S05]  /*8480*/  BSYNC B1 ;  /* 0x0000000000017941 */ /* 0x000fea0003800000 */
.L_x_200:
        /* <DEDUP_REMOVED lines=9> */
.L_x_203:
[----:B------:R-:W-:Y:S05]  /*8520*/  BSYNC B1 ;  /* 0x0000000000017941 */ /* 0x000fea0003800000 */
.L_x_202:
        /* <DEDUP_REMOVED lines=9> */
.L_x_205:
[----:B------:R-:W-:Y:S05]  /*85c0*/  BSYNC B1 ;  /* 0x0000000000017941 */ /* 0x000fea0003800000 */
.L_x_204:
        /* <DEDUP_REMOVED lines=9> */
.L_x_207:
[----:B------:R-:W-:Y:S05]  /*8660*/  BSYNC B1 ;  /* 0x0000000000017941 */ /* 0x000fea0003800000 */
.L_x_206:
        /* <DEDUP_REMOVED lines=9> */
.L_x_209:
[----:B------:R-:W-:Y:S05]  /*8700*/  BSYNC B1 ;  /* 0x0000000000017941 */ /* 0x000fea0003800000 */
.L_x_208:
        /* <DEDUP_REMOVED lines=9> */
.L_x_211:
[----:B------:R-:W-:Y:S05]  /*87a0*/  BSYNC B1 ;  /* 0x0000000000017941 */ /* 0x000fea0003800000 */
.L_x_210:
        /* <DEDUP_REMOVED lines=9> */
.L_x_213:
[----:B------:R-:W-:Y:S05]  /*8840*/  BSYNC B1 ;  /* 0x0000000000017941 */ /* 0x000fea0003800000 */
.L_x_212:
        /* <DEDUP_REMOVED lines=9> */
.L_x_215:
[----:B------:R-:W-:Y:S05]  /*88e0*/  BSYNC B1 ;  /* 0x0000000000017941 */ /* 0x000fea0003800000 */
.L_x_214:
        /* <DEDUP_REMOVED lines=9> */
.L_x_217:
[----:B------:R-:W-:Y:S05]  /*8980*/  BSYNC B1 ;  /* 0x0000000000017941 */ /* 0x000fea0003800000 */
.L_x_216:
        /* <DEDUP_REMOVED lines=9> */
.L_x_219:
[----:B------:R-:W-:Y:S05]  /*8a20*/  BSYNC B1 ;  /* 0x0000000000017941 */ /* 0x000fea0003800000 */
.L_x_218:
        /* <DEDUP_REMOVED lines=10> */
.L_x_221:
[----:B------:R-:W-:Y:S05]  /*8ad0*/  BSYNC B1 ;  /* 0x0000000000017941 */ /* 0x000fea0003800000 */
.L_x_220:
        /* <DEDUP_REMOVED lines=10> */
.L_x_223:
[----:B------:R-:W-:Y:S05]  /*8b80*/  BSYNC B1 ;  /* 0x0000000000017941 */ /* 0x000fea0003800000 */
.L_x_222:
        /* <DEDUP_REMOVED lines=9> */
.L_x_225:
[----:B------:R-:W-:Y:S05]  /*8c20*/  BSYNC B1 ;  /* 0x0000000000017941 */ /* 0x000fea0003800000 */
.L_x_224:
        /* <DEDUP_REMOVED lines=9> */
.L_x_227:
[----:B------:R-:W-:Y:S05]  /*8cc0*/  BSYNC B1 ;  /* 0x0000000000017941 */ /* 0x000fea0003800000 */
.L_x_226:
        /* <DEDUP_REMOVED lines=10> */
.L_x_229:
[----:B------:R-:W-:Y:S05]  /*8d70*/  BSYNC B1 ;  /* 0x0000000000017941 */ /* 0x000fea0003800000 */
.L_x_228:
        /* <DEDUP_REMOVED lines=10> */
.L_x_231:
[----:B------:R-:W-:Y:S05]  /*8e20*/  BSYNC B1 ;  /* 0x0000000000017941 */ /* 0x000fea0003800000 */
.L_x_230:
[----:B-----5:R-:W-:Y:S01]  /*8e30*/  IMAD.U32 R3, R152, 0x10000, RZ ;  /* 0x0001000098037824 */ /* 0x020fe200078e00ff */
[----:B------:R-:W-:Y:S01]  /*8e40*/  ISETP.GT.AND P5, PT, R0, 0x8, P1 ;  /* 0x000000080000780c */ /* 0x000fe20000fa4270 */
[----:B------:R-:W-:Y:S02]  /*8e50*/  BSSY B1, `(.L_x_232) ;  /* 0x0000007000017945 */ /* 0x000fe40003800000 */
[----:B01-3--:R-:W-:-:S04]  /*8e60*/  FMUL R10, R3, R138 ;  /* 0x0000008a030a7220 */ /* 0x00bfc80000400000 */
[----:B------:R-:W-:-:S05]  /*8e70*/  FFMA R10, R37, R136, R10 ;  /* 0x00000088250a7223 */ /* 0x000fca000000000a */
[----:B------:R-:W-:-:S05]  /*8e80*/  F2FP.BF16.F32.PACK_AB R10, RZ, R10 ;  /* 0x0000000aff0a723e */ /* 0x000fca00000010ff */
[----:B------:R0:W-:Y:S01]  /*8e90*/  @P4 STG.E.U16 desc[UR40][R6.64+0xd2], R10 ;  /* 0x0000d20a06004986 */ /* 0x0001e2000c101528 */
[----:B------:R-:W-:Y:S05]  /*8ea0*/  @!P5 BRA `(.L_x_233) ;  /* 0x000000000004d947 */ /* 0x000fea0003800000 */
[----:B------:R1:W5:Y:S02]  /*8eb0*/  LDG.E.LTC128B.U16 R152, desc[UR40][R20.64+0xd0] ;  /* 0x0000d02814987981 */ /* 0x000364000c1e1520 */
.L_x_233:
[----:B------:R-:W-:Y:S05]  /*8ec0*/  BSYNC B1 ;  /* 0x0000000000017941 */ /* 0x000fea0003800000 */
.L_x_232:
        /* <DEDUP_REMOVED lines=9> */
.L_x_235:
[----:B------:R-:W-:Y:S05]  /*8f60*/  BSYNC B1 ;  /* 0x0000000000017941 */ /* 0x000fea0003800000 */
.L_x_234:
[----:B---3-5:R-:W-:Y:S01]  /*8f70*/  IMAD.U32 R3, R152, 0x10000, RZ ;  /* 0x0001000098037824 */ /* 0x028fe200078e00ff */
[----:B------:R-:W-:Y:S01]  /*8f80*/  ISETP.GT.AND P5, PT, R0, 0x80, P3 ;  /* 0x000000800000780c */ /* 0x000fe20001fa4270 */
[----:B------:R-:W-:Y:S02]  /*8f90*/  BSSY B1, `(.L_x_236) ;  /* 0x0000007000017945 */ /* 0x000fe40003800000 */
[----:B0-----:R-:W-:-:S04]  /*8fa0*/  FMUL R6, R3, R138 ;  /* 0x0000008a03067220 */ /* 0x001fc80000400000 */
[----:B------:R-:W-:-:S05]  /*8fb0*/  FFMA R6, R39, R136, R6 ;  /* 0x0000008827067223 */ /* 0x000fca0000000006 */
[----:B------:R-:W-:-:S05]  /*8fc0*/  F2FP.BF16.F32.PACK_AB R6, RZ, R6 ;  /* 0x00000006ff06723e */ /* 0x000fca00000010ff */
[----:B------:R0:W-:Y:S01]  /*8fd0*/  @P4 STG.E.U16 desc[UR40][R128.64+0xd2], R6 ;  /* 0x0000d20680004986 */ /* 0x0001e2000c101528 */
[----:B------:R-:W-:Y:S05]  /*8fe0*/  @!P5 BRA `(.L_x_237) ;  /* 0x000000000004d947 */ /* 0x000fea0003800000 */
[----:B------:R3:W5:Y:S02]  /*8ff0*/  LDG.E.LTC128B.U16 R152, desc[UR40][R130.64+0xc0] ;  /* 0x0000c02882987981 */ /* 0x000764000c1e1520 */
.L_x_237:
[----:B------:R-:W-:Y:S05]  /*9000*/  BSYNC B1 ;  /* 0x0000000000017941 */ /* 0x000fea0003800000 */
.L_x_236:
        /* <DEDUP_REMOVED lines=9> */
.L_x_239:
[----:B------:R-:W-:Y:S05]  /*90a0*/  BSYNC B1 ;  /* 0x0000000000017941 */ /* 0x000fea0003800000 */
.L_x_238:
        /* <DEDUP_REMOVED lines=9> */
.L_x_241:
[----:B------:R-:W-:Y:S05]  /*9140*/  BSYNC B1 ;  /* 0x0000000000017941 */ /* 0x000fea0003800000 */
.L_x_240:
        /* <DEDUP_REMOVED lines=9> */
.L_x_243:
[----:B------:R-:W-:Y:S05]  /*91e0*/  BSYNC B1 ;  /* 0x0000000000017941 */ /* 0x000fea0003800000 */
.L_x_242:
        /* <DEDUP_REMOVED lines=9> */
.L_x_245:
[----:B------:R-:W-:Y:S05]  /*9280*/  BSYNC B1 ;  /* 0x0000000000017941 */ /* 0x000fea0003800000 */
.L_x_244:
        /* <DEDUP_REMOVED lines=9> */
.L_x_247:
[----:B------:R-:W-:Y:S05]  /*9320*/  BSYNC B1 ;  /* 0x0000000000017941 */ /* 0x000fea0003800000 */
.L_x_246:
        /* <DEDUP_REMOVED lines=9> */
.L_x_249:
[----:B------:R-:W-:Y:S05]  /*93c0*/  BSYNC B1 ;  /* 0x0000000000017941 */ /* 0x000fea0003800000 */
.L_x_248:
        /* <DEDUP_REMOVED lines=9> */
.L_x_251:
[----:B------:R-:W-:Y:S05]  /*9460*/  BSYNC B1 ;  /* 0x0000000000017941 */ /* 0x000fea0003800000 */
.L_x_250:
[----:B------:R-:W-:Y:S05]  /*9470*/  @!P0 BRA `(.L_x_252) ;  /* 0x0000001c00e08947 */ /* 0x000fea0003800000 */
[----:B0----5:R-:W-:-:S04]  /*9480*/  IMAD.U32 R3, R152, 0x10000, RZ ;  /* 0x0001000098037824 */ /* 0x021fc800078e00ff */
[----:B------:R-:W-:-:S04]  /*9490*/  FMUL R0, R3, R138 ;  /* 0x0000008a03007220 */ /* 0x000fc80000400000 */
[----:B------:R-:W-:-:S05]  /*94a0*/  FFMA R0, R31, R136, R0 ;  /* 0x000000881f007223 */ /* 0x000fca0000000000 */
[----:B------:R-:W-:-:S05]  /*94b0*/  F2FP.BF16.F32.PACK_AB R0, RZ, R0 ;  /* 0x00000000ff00723e */ /* 0x000fca00000010ff */
[----:B------:R0:W-:Y:S01]  /*94c0*/  STG.E.U16 desc[UR40][R12.64+0xd2], R0 ;  /* 0x0000d2000c007986 */ /* 0x0001e2000c101528 */
[----:B------:R-:W-:Y:S05]  /*94d0*/  BRA `(.L_x_252) ;  /* 0x0000001c00c87947 */ /* 0x000fea0003800000 */
.L_x_33:
[----:B------:R-:W-:Y:S01]  /*94e0*/  ULDC.64 UR4, c[0x0][0x5c0] ;  /* 0x0001700000047ab9 */ /* 0x000fe20000000a00 */
[-C--:B------:R-:W-:Y:S01]  /*94f0*/  FMUL R128, R128, R136.reuse ;  /* 0x0000008880807220 */ /* 0x080fe20000400000 */
[----:B------:R-:W-:Y:S01]  /*9500*/  LEA R6, P2, R146, UR4, 0x1 ;  /* 0x0000000492067c11 */ /* 0x000fe2000f8408ff */
[----:B------:R-:W-:Y:S01]  /*9510*/  IMAD.SHL.U32 R137, R4, 0x10, RZ ;  /* 0x0000001004897824 */ /* 0x000fe200078e00ff */
[----:B------:R-:W-:Y:S01]  /*9520*/  ISETP.GT.AND P3, PT, R3, 0x1, PT ;  /* 0x000000010300780c */ /* 0x000fe20003f64270 */
[----:B------:R-:W-:Y:S01]  /*9530*/  FMUL R129, R129, R136 ;  /* 0x0000008881817220 */ /* 0x000fe20000400000 */
[----:B------:R-:W-:Y:S01]  /*9540*/  F2FP.BF16.F32.PACK_AB R128, RZ, R128 ;  /* 0x00000080ff80723e */ /* 0x000fe200000010ff */
[-C--:B------:R-:W-:Y:S01]  /*9550*/  FMUL R131, R131, R136.reuse ;  /* 0x0000008883837220 */ /* 0x080fe20000400000 */
[----:B------:R-:W-:Y:S01]  /*9560*/  LEA.HI.X R7, R146, UR5, R153, 0x1, P2 ;  /* 0x0000000592077c11 */ /* 0x000fe200090f0c99 */
[-C--:B------:R-:W-:Y:S01]  /*9570*/  FMUL R130, R130, R136.reuse ;  /* 0x0000008882827220 */ /* 0x080fe20000400000 */
[----:B------:R-:W-:Y:S01]  /*9580*/  ISETP.GT.AND P2, PT, R0, RZ, P3 ;  /* 0x000000ff0000720c */ /* 0x000fe20001f44270 */
[-C--:B------:R-:W-:Y:S01]  /*9590*/  FMUL R133, R133, R136.reuse ;  /* 0x0000008885857220 */ /* 0x080fe20000400000 */
[----:B------:R-:W-:Y:S01]  /*95a0*/  SHF.L.U64.HI R9, R4, 0x4, R5 ;  /* 0x0000000404097819 */ /* 0x000fe20000010205 */
[----:B------:R-:W-:Y:S01]  /*95b0*/  @P1 STG.E.U16 desc[UR40][R6.64], R128 ;  /* 0x0000008006001986 */ /* 0x000fe2000c101528 */
[----:B------:R-:W-:Y:S01]  /*95c0*/  ISETP.GT.AND P1, PT, R0, 0x8, P3 ;  /* 0x000000080000780c */ /* 0x000fe20001f24270 */
[----:B------:R-:W-:Y:S01]  /*95d0*/  FMUL R132, R132, R136 ;  /* 0x0000008884847220 */ /* 0x000fe20000400000 */
[----:B------:R-:W-:Y:S01]  /*95e0*/  IADD3 R10, P4, R137, R6, RZ ;  /* 0x00000006890a7210 */ /* 0x000fe20007f9e0ff */
[-C--:B------:R-:W-:Y:S01]  /*95f0*/  FMUL R135, R135, R136.reuse ;  /* 0x0000008887877220 */ /* 0x080fe20000400000 */
[----:B------:R-:W-:Y:S01]  /*9600*/  F2FP.BF16.F32.PACK_AB R129, RZ, R129 ;  /* 0x00000081ff81723e */ /* 0x000fe200000010ff */
[----:B------:R-:W-:Y:S01]  /*9610*/  FMUL R134, R134, R136 ;  /* 0x0000008886867220 */ /* 0x000fe20000400000 */
[----:B------:R-:W-:Y:S01]  /*9620*/  F2FP.BF16.F32.PACK_AB R131, RZ, R131 ;  /* 0x00000083ff83723e */ /* 0x000fe200000010ff */
[----:B------:R-:W-:Y:S01]  /*9630*/  IMAD.X R11, R9, 0x1, R7, P4 ;  /* 0x00000001090b7824 */ /* 0x000fe200020e0607 */
[----:B------:R-:W-:Y:S01]  /*9640*/  ISETP.GT.AND P5, PT, R0, 0x8, P0 ;  /* 0x000000080000780c */ /* 0x000fe200007a4270 */
[----:B------:R-:W-:Y:S01]  /*9650*/  @P2 STG.E.U16 desc[UR40][R6.64+0x2], R129 ;  /* 0x0000028106002986 */ /* 0x000fe2000c101528 */
[----:B------:R-:W-:Y:S01]  /*9660*/  F2FP.BF16.F32.PACK_AB R130, RZ, R130 ;  /* 0x00000082ff82723e */ /* 0x000fe200000010ff */
[----:B------:R-:W-:Y:S01]  /*9670*/  FMUL R120, R120, R136 ;  /* 0x0000008878787220 */ /* 0x000fe20000400000 */
[C---:B------:R-:W-:Y:S01]  /*9680*/  ISETP.GT.AND P2, PT, R3.reuse, 0x8, PT ;  /* 0x000000080300780c */ /* 0x040fe20003f44270 */
[----:B------:R-:W-:Y:S01]  /*9690*/  @P1 STG.E.U16 desc[UR40][R10.64+0x2], R131 ;  /* 0x000002830a001986 */ /* 0x000fe2000c101528 */
[----:B------:R-:W-:Y:S01]  /*96a0*/  ISETP.GT.AND P1, PT, R3, 0x9, PT ;  /* 0x000000090300780c */ /* 0x000fe20003f24270 */
[----:B------:R-:W-:Y:S01]  /*96b0*/  IMAD R5, R5, 0xf0, RZ ;  /* 0x000000f005057824 */ /* 0x000fe200078e02ff */
[----:B------:R-:W-:Y:S01]  /*96c0*/  F2FP.BF16.F32.PACK_AB R133, RZ, R133 ;  /* 0x00000085ff85723e */ /* 0x000fe200000010ff */
[----:B------:R-:W-:Y:S01]  /*96d0*/  IMAD.WIDE.U32 R12, R4, 0xf0, R10 ;  /* 0x000000f0040c7825 */ /* 0x000fe200078e000a */
[----:B------:R-:W-:-:S03]  /*96e0*/  ISETP.GT.AND P4, PT, R0, RZ, P1 ;  /* 0x000000ff0000720c */ /* 0x000fc60000f84270 */
[----:B------:R-:W-:Y:S01]  /*96f0*/  FMUL R121, R121, R136 ;  /* 0x0000008879797220 */ /* 0x000fe20000400000 */
[----:B------:R-:W-:Y:S01]  /*9700*/  F2FP.BF16.F32.PACK_AB R132, RZ, R132 ;  /* 0x00000084ff84723e */ /* 0x000fe200000010ff */
[----:B------:R-:W-:Y:S01]  /*9710*/  @P5 STG.E.U16 desc[UR40][R10.64], R130 ;  /* 0x000000820a005986 */ /* 0x000fe2000c101528 */
[----:B------:R-:W-:Y:S01]  /*9720*/  ISETP.GT.AND P5, PT, R0, RZ, P2 ;  /* 0x000000ff0000720c */ /* 0x000fe200017a4270 */
[----:B------:R-:W-:Y:S01]  /*9730*/  IMAD.IADD R13, R5, 0x1, R13 ;  /* 0x00000001050d7824 */ /* 0x000fe200078e020d */
[----:B------:R-:W-:Y:S01]  /*9740*/  F2FP.BF16.F32.PACK_AB R135, RZ, R135 ;  /* 0x00000087ff87723e */ /* 0x000fe200000010ff */
[----:B------:R-:W-:Y:S01]  /*9750*/  FMUL R122, R122, R136 ;  /* 0x000000887a7a7220 */ /* 0x000fe20000400000 */
[----:B------:R-:W-:Y:S01]  /*9760*/  F2FP.BF16.F32.PACK_AB R134, RZ, R134 ;  /* 0x00000086ff86723e */ /* 0x000fe200000010ff */
[----:B------:R-:W-:Y:S01]  /*9770*/  FMUL R123, R123, R136 ;  /* 0x000000887b7b7220 */ /* 0x000fe20000400000 */
[----:B------:R-:W-:Y:S01]  /*9780*/  F2FP.BF16.F32.PACK_AB R120, RZ, R120 ;  /* 0x00000078ff78723e */ /* 0x000fe200000010ff */
[-C--:B------:R-:W-:Y:S01]  /*9790*/  FMUL R124, R124, R136.reuse ;  /* 0x000000887c7c7220 */ /* 0x080fe20000400000 */
[----:B------:R-:W-:Y:S01]  /*97a0*/  F2FP.BF16.F32.PACK_AB R121, RZ, R121 ;  /* 0x00000079ff79723e */ /* 0x000fe200000010ff */
[----:B------:R-:W-:Y:S01]  /*97b0*/  @P4 STG.E.U16 desc[UR40][R6.64+0x12], R133 ;  /* 0x0000128506004986 */ /* 0x000fe2000c101528 */
[C---:B------:R-:W-:Y:S01]  /*97c0*/  ISETP.GT.AND P4, PT, R0.reuse, 0x8, P1 ;  /* 0x000000080000780c */ /* 0x040fe20000f84270 */
[----:B------:R-:W-:Y:S01]  /*97d0*/  FMUL R125, R125, R136 ;  /* 0x000000887d7d7220 */ /* 0x000fe20000400000 */
[----:B------:R-:W-:Y:S01]  /*97e0*/  F2FP.BF16.F32.PACK_AB R122, RZ, R122 ;  /* 0x0000007aff7a723e */ /* 0x000fe200000010ff */
[----:B------:R-:W-:Y:S01]  /*97f0*/  @P5 STG.E.U16 desc[UR40][R6.64+0x10], R132 ;  /* 0x0000108406005986 */ /* 0x000fe2000c101528 */
[----:B------:R-:W-:Y:S01]  /*9800*/  ISETP.GT.AND P5, PT, R0, 0x8, P2 ;  /* 0x000000080000780c */ /* 0x000fe200017a4270 */
[-C--:B------:R-:W-:Y:S01]  /*9810*/  FMUL R126, R126, R136.reuse ;  /* 0x000000887e7e7220 */ /* 0x080fe20000400000 */
[----:B------:R-:W-:Y:S01]  /*9820*/  F2FP.BF16.F32.PACK_AB R123, RZ, R123 ;  /* 0x0000007bff7b723e */ /* 0x000fe200000010ff */
[----:B------:R-:W-:Y:S01]  /*9830*/  FMUL R127, R127, R136 ;  /* 0x000000887f7f7220 */ /* 0x000fe20000400000 */
[----:B------:R-:W-:Y:S01]  /*9840*/  F2FP.BF16.F32.PACK_AB R124, RZ, R124 ;  /* 0x0000007cff7c723e */ /* 0x000fe200000010ff */
[-C--:B------:R-:W-:Y:S01]  /*9850*/  FMUL R113, R113, R136.reuse ;  /* 0x0000008871717220 */ /* 0x080fe20000400000 */
[----:B------:R-:W-:Y:S01]  /*9860*/  F2FP.BF16.F32.PACK_AB R125, RZ, R125 ;  /* 0x0000007dff7d723e */ /* 0x000fe200000010ff */
[----:B------:R-:W-:Y:S01]  /*9870*/  FMUL R112, R112, R136 ;  /* 0x0000008870707220 */ /* 0x000fe20000400000 */
[----:B------:R-:W-:Y:S01]  /*9880*/  F2FP.BF16.F32.PACK_AB R126, RZ, R126 ;  /* 0x0000007eff7e723e */ /* 0x000fe200000010ff */
[----:B------:R-:W-:Y:S01]  /*9890*/  @P4 STG.E.U16 desc[UR40][R10.64+0x12], R135 ;  /* 0x000012870a004986 */ /* 0x000fe2000c101528 */
[----:B------:R-:W-:Y:S01]  /*98a0*/  ISETP.GT.AND P4, PT, R0, 0x80, P0 ;  /* 0x000000800000780c */ /* 0x000fe20000784270 */
[-C--:B------:R-:W-:Y:S01]  /*98b0*/  FMUL R114, R114, R136.reuse ;  /* 0x0000008872727220 */ /* 0x080fe20000400000 */
[C---:B------:R-:W-:Y:S01]  /*98c0*/  ISETP.GT.AND P0, PT, R0.reuse, 0x88, P0 ;  /* 0x000000880000780c */ /* 0x040fe20000704270 */
[----:B------:R-:W-:Y:S01]  /*98d0*/  @P5 STG.E.U16 desc[UR40][R10.64+0x10], R134 ;  /* 0x000010860a005986 */ /* 0x000fe2000c101528 */
[C---:B------:R-:W-:Y:S01]  /*98e0*/  ISETP.GT.AND P5, PT, R0.reuse, 0x80, P3 ;  /* 0x000000800000780c */ /* 0x040fe20001fa4270 */
[-C--:B------:R-:W-:Y:S01]  /*98f0*/  FMUL R115, R115, R136.reuse ;  /* 0x0000008873737220 */ /* 0x080fe20000400000 */
[----:B------:R-:W-:Y:S01]  /*9900*/  ISETP.GT.AND P3, PT, R0, 0x88, P3 ;  /* 0x000000880000780c */ /* 0x000fe20001f64270 */
[-C--:B------:R-:W-:Y:S01]  /*9910*/  FMUL R116, R116, R136.reuse ;  /* 0x0000008874747220 */ /* 0x080fe20000400000 */
[----:B------:R-:W-:Y:S01]  /*9920*/  F2FP.BF16.F32.PACK_AB R127, RZ, R127 ;  /* 0x0000007fff7f723e */ /* 0x000fe200000010ff */
[-C--:B------:R-:W-:Y:S01]  /*9930*/  FMUL R117, R117, R136.reuse ;  /* 0x0000008875757220 */ /* 0x080fe20000400000 */
[----:B------:R-:W-:Y:S01]  /*9940*/  F2FP.BF16.F32.PACK_AB R113, RZ, R113 ;  /* 0x00000071ff71723e */ /* 0x000fe200000010ff */
[----:B------:R-:W-:Y:S01]  /*9950*/  FMUL R118, R118, R136 ;  /* 0x0000008876767220 */ /* 0x000fe20000400000 */
[----:B------:R-:W-:Y:S01]  /*9960*/  F2FP.BF16.F32.PACK_AB R112, RZ, R112 ;  /* 0x00000070ff70723e */ /* 0x000fe200000010ff */
[----:B------:R0:W-:Y:S01]  /*9970*/  @P4 STG.E.U16 desc[UR40][R12.64], R120 ;  /* 0x000000780c004986 */ /* 0x0001e2000c101528 */
[----:B------:R-:W-:Y:S01]  /*9980*/  IADD3 R14, P4, R137, R12, RZ ;  /* 0x0000000c890e7210 */ /* 0x000fe20007f9e0ff */
[----:B------:R-:W-:Y:S01]  /*9990*/  FMUL R119, R119, R136 ;  /* 0x0000008877777220 */ /* 0x000fe20000400000 */
[----:B------:R-:W-:Y:S01]  /*99a0*/  F2FP.BF16.F32.PACK_AB R114, RZ, R114 ;  /* 0x00000072ff72723e */ /* 0x000fe200000010ff */
[----:B------:R1:W-:Y:S01]  /*99b0*/  @P5 STG.E.U16 desc[UR40][R12.64+0x2], R121 ;  /* 0x000002790c005986 */ /* 0x0003e2000c101528 */
[C---:B------:R-:W-:Y:S01]  /*99c0*/  ISETP.GT.AND P5, PT, R0.reuse, 0x80, P2 ;  /* 0x000000800000780c */ /* 0x040fe200017a4270 */
[--C-:B------:R-:W-:Y:S01]  /*99d0*/  IMAD.X R15, R9, 0x1, R13.reuse, P4 ;  /* 0x00000001090f7824 */ /* 0x100fe200020e060d */
[----:B------:R-:W-:Y:S01]  /*99e0*/  ISETP.GT.AND P4, PT, R0, 0x80, P1 ;  /* 0x000000800000780c */ /* 0x000fe20000f84270 */
[-C--:B------:R-:W-:Y:S01]  /*99f0*/  FMUL R104, R104, R136.reuse ;  /* 0x0000008868687220 */ /* 0x080fe20000400000 */
[----:B------:R-:W-:Y:S01]  /*9a00*/  ISETP.GT.AND P1, PT, R0, 0x88, P1 ;  /* 0x000000880000780c */ /* 0x000fe20000f24270 */
[-C--:B------:R-:W-:Y:S01]  /*9a10*/  FMUL R105, R105, R136.reuse ;  /* 0x0000008869697220 */ /* 0x080fe20000400000 */
[----:B------:R-:W-:Y:S01]  /*9a20*/  @P0 STG.E.U16 desc[UR40][R14.64], R122 ;  /* 0x0000007a0e000986 */ /* 0x000fe2000c101528 */
[----:B------:R-:W-:Y:S01]  /*9a30*/  ISETP.GT.AND P0, PT, R3, 0x11, PT ;  /* 0x000000110300780c */ /* 0x000fe20003f04270 */
[-C--:B------:R-:W-:Y:S01]  /*9a40*/  FMUL R106, R106, R136.reuse ;  /* 0x000000886a6a7220 */ /* 0x080fe20000400000 */
[----:B------:R-:W-:Y:S01]  /*9a50*/  F2FP.BF16.F32.PACK_AB R115, RZ, R115 ;  /* 0x00000073ff73723e */ /* 0x000fe200000010ff */
[----:B------:R-:W-:Y:S01]  /*9a60*/  FMUL R107, R107, R136 ;  /* 0x000000886b6b7220 */ /* 0x000fe20000400000 */
[----:B------:R-:W-:Y:S01]  /*9a70*/  F2FP.BF16.F32.PACK_AB R116, RZ, R116 ;  /* 0x00000074ff74723e */ /* 0x000fe200000010ff */
[----:B------:R-:W-:Y:S01]  /*9a80*/  FMUL R108, R108, R136 ;  /* 0x000000886c6c7220 */ /* 0x000fe20000400000 */
[--C-:B------:R-:W-:Y:S01]  /*9a90*/  @P5 IMAD.MOV.U32 R20, RZ, RZ, R12.reuse ;  /* 0x000000ffff145224 */ /* 0x100fe200078e000c */
[----:B------:R-:W-:Y:S01]  /*9aa0*/  F2FP.BF16.F32.PACK_AB R117, RZ, R117 ;  /* 0x00000075ff75723e */ /* 0x000fe200000010ff */
[--C-:B------:R-:W-:Y:S01]  /*9ab0*/  @P5 IMAD.MOV.U32 R21, RZ, RZ, R13.reuse ;  /* 0x000000ffff155224 */ /* 0x100fe200078e000d */
[----:B------:R-:W-:Y:S01]  /*9ac0*/  F2FP.BF16.F32.PACK_AB R118, RZ, R118 ;  /* 0x00000076ff76723e */ /* 0x000fe200000010ff */
[----:B0-----:R-:W-:Y:S01]  /*9ad0*/  @P4 IMAD.MOV.U32 R120, RZ, RZ, R12 ;  /* 0x000000ffff784224 */ /* 0x001fe200078e000c */
[----:B------:R-:W-:Y:S01]  /*9ae0*/  F2FP.BF16.F32.PACK_AB R119, RZ, R119 ;  /* 0x00000077ff77723e */ /* 0x000fe200000010ff */
[----:B-1----:R-:W-:Y:S01]  /*9af0*/  @P4 IMAD.MOV.U32 R121, RZ, RZ, R13 ;  /* 0x000000ffff794224 */ /* 0x002fe200078e000d */
[----:B------:R-:W-:Y:S01]  /*9b00*/  F2FP.BF16.F32.PACK_AB R104, RZ, R104 ;  /* 0x00000068ff68723e */ /* 0x000fe200000010ff */
[--C-:B------:R-:W-:Y:S01]  /*9b10*/  @P3 IMAD.MOV.U32 R12, RZ, RZ, R14.reuse ;  /* 0x000000ffff0c3224 */ /* 0x100fe200078e000e */
[----:B------:R-:W-:Y:S01]  /*9b20*/  F2FP.BF16.F32.PACK_AB R105, RZ, R105 ;  /* 0x00000069ff69723e */ /* 0x000fe200000010ff */
[--C-:B------:R-:W-:Y:S01]  /*9b30*/  @P3 IMAD.MOV.U32 R13, RZ, RZ, R15.reuse ;  /* 0x000000ffff0d3224 */ /* 0x100fe200078e000f */
[----:B------:R-:W-:Y:S01]  /*9b40*/  F2FP.BF16.F32.PACK_AB R106, RZ, R106 ;  /* 0x0000006aff6a723e */ /* 0x000fe200000010ff */
[-C--:B------:R-:W-:Y:S01]  /*9b50*/  FMUL R109, R109, R136.reuse ;  /* 0x000000886d6d7220 */ /* 0x080fe20000400000 */
[-C--:B------:R-:W-:Y:S01]  /*9b60*/  FMUL R111, R111, R136.reuse ;  /* 0x000000886f6f7220 */ /* 0x080fe20000400000 */
[----:B------:R-:W-:Y:S01]  /*9b70*/  F2FP.BF16.F32.PACK_AB R107, RZ, R107 ;  /* 0x0000006bff6b723e */ /* 0x000fe200000010ff */
[----:B------:R0:W-:Y:S01]  /*9b80*/  @P3 STG.E.U16 desc[UR40][R12.64+0x2], R123 ;  /* 0x0000027b0c003986 */ /* 0x0001e2000c101528 */
[----:B------:R-:W-:Y:S01]  /*9b90*/  ISETP.GT.AND P3, PT, R0, 0x88, P2 ;  /* 0x000000880000780c */ /* 0x000fe20001764270 */
[-C--:B------:R-:W-:Y:S01]  /*9ba0*/  FMUL R110, R110, R136.reuse ;  /* 0x000000886e6e7220 */ /* 0x080fe20000400000 */
[----:B------:R-:W-:Y:S01]  /*9bb0*/  ISETP.GT.AND P2, PT, R3, 0x10, PT ;  /* 0x000000100300780c */ /* 0x000fe20003f44270 */
[----:B------:R-:W-:Y:S01]  /*9bc0*/  @P5 STG.E.U16 desc[UR40][R20.64+0x10], R124 ;  /* 0x0000107c14005986 */ /* 0x000fe2000c101528 */
[----:B------:R-:W-:Y:S01]  /*9bd0*/  ISETP.GT.AND P5, PT, R0, RZ, P0 ;  /* 0x000000ff0000720c */ /* 0x000fe200007a4270 */
[----:B------:R-:W-:Y:S01]  /*9be0*/  FMUL R96, R96, R136 ;  /* 0x0000008860607220 */ /* 0x000fe20000400000 */
[----:B------:R-:W-:Y:S01]  /*9bf0*/  F2FP.BF16.F32.PACK_AB R108, RZ, R108 ;  /* 0x0000006cff6c723e */ /* 0x000fe200000010ff */
[----:B------:R-:W-:Y:S01]  /*9c00*/  @P4 STG.E.U16 desc[UR40][R120.64+0x12], R125 ;  /* 0x0000127d78004986 */ /* 0x000fe2000c101528 */
[----:B------:R-:W-:Y:S01]  /*9c10*/  ISETP.GT.AND P4, PT, R0, RZ, P2 ;  /* 0x000000ff0000720c */ /* 0x000fe20001784270 */
[-C--:B------:R-:W-:Y:S01]  /*9c20*/  FMUL R97, R97, R136.reuse ;  /* 0x0000008861617220 */ /* 0x080fe20000400000 */
[----:B------:R-:W-:Y:S01]  /*9c30*/  F2FP.BF16.F32.PACK_AB R109, RZ, R109 ;  /* 0x0000006dff6d723e */ /* 0x000fe200000010ff */
[----:B------:R-:W-:Y:S01]  /*9c40*/  FMUL R99, R99, R136 ;  /* 0x0000008863637220 */ /* 0x000fe20000400000 */
[----:B------:R-:W-:Y:S01]  /*9c50*/  F2FP.BF16.F32.PACK_AB R111, RZ, R111 ;  /* 0x0000006fff6f723e */ /* 0x000fe200000010ff */
[----:B0-----:R-:W-:Y:S01]  /*9c60*/  @P3 IMAD.MOV.U32 R12, RZ, RZ, R14 ;  /* 0x000000ffff0c3224 */ /* 0x001fe200078e000e */
[----:B------:R-:W-:Y:S01]  /*9c70*/  F2FP.BF16.F32.PACK_AB R110, RZ, R110 ;  /* 0x0000006eff6e723e */ /* 0x000fe200000010ff */
[----:B------:R-:W-:-:S02]  /*9c80*/  @P3 IMAD.MOV.U32 R13, RZ, RZ, R15 ;  /* 0x000000ffff0d3224 */ /* 0x000fc400078e000f */
[----:B------:R-:W-:Y:S01]  /*9c90*/  FMUL R98, R98, R136 ;  /* 0x0000008862627220 */ /* 0x000fe20000400000 */
[----:B------:R-:W-:Y:S01]  /*9ca0*/  F2FP.BF16.F32.PACK_AB R96, RZ, R96 ;  /* 0x00000060ff60723e */ /* 0x000fe200000010ff */
[-C--:B------:R-:W-:Y:S01]  /*9cb0*/  FMUL R100, R100, R136.reuse ;  /* 0x0000008864647220 */ /* 0x080fe20000400000 */
[----:B------:R-:W-:Y:S01]  /*9cc0*/  F2FP.BF16.F32.PACK_AB R97, RZ, R97 ;  /* 0x00000061ff61723e */ /* 0x000fe200000010ff */
[----:B------:R0:W-:Y:S01]  /*9cd0*/  @P3 STG.E.U16 desc[UR40][R12.64+0x10], R126 ;  /* 0x0000107e0c003986 */ /* 0x0001e2000c101528 */
[----:B------:R-:W-:Y:S01]  /*9ce0*/  ISETP.GT.AND P3, PT, R0, 0x8, P2 ;  /* 0x000000080000780c */ /* 0x000fe20001764270 */
[-C--:B------:R-:W-:Y:S01]  /*9cf0*/  FMUL R101, R101, R136.reuse ;  /* 0x0000008865657220 */ /* 0x080fe20000400000 */
[----:B------:R-:W-:Y:S01]  /*9d00*/  F2FP.BF16.F32.PACK_AB R99, RZ, R99 ;  /* 0x00000063ff63723e */ /* 0x000fe200000010ff */
[----:B------:R1:W-:Y:S01]  /*9d10*/  @P1 STG.E.U16 desc[UR40][R14.64+0x12], R127 ;  /* 0x0000127f0e001986 */ /* 0x0003e2000c101528 */
[----:B------:R-:W-:Y:S01]  /*9d20*/  ISETP.GT.AND P1, PT, R3, 0x18, PT ;  /* 0x000000180300780c */ /* 0x000fe20003f24270 */
[----:B------:R-:W-:Y:S01]  /*9d30*/  FMUL R102, R102, R136 ;  /* 0x0000008866667220 */ /* 0x000fe20000400000 */
[----:B------:R-:W-:Y:S01]  /*9d40*/  F2FP.BF16.F32.PACK_AB R98, RZ, R98 ;  /* 0x00000062ff62723e */ /* 0x000fe200000010ff */
[----:B------:R1:W-:Y:S01]  /*9d50*/  @P5 STG.E.U16 desc[UR40][R6.64+0x22], R113 ;  /* 0x0000227106005986 */ /* 0x0003e2000c101528 */
[C---:B------:R-:W-:Y:S01]  /*9d60*/  ISETP.GT.AND P5, PT, R0.reuse, 0x8, P0 ;  /* 0x000000080000780c */ /* 0x040fe200007a4270 */
[----:B------:R-:W-:Y:S01]  /*9d70*/  FMUL R103, R103, R136 ;  /* 0x0000008867677220 */ /* 0x000fe20000400000 */
[----:B------:R-:W-:Y:S01]  /*9d80*/  F2FP.BF16.F32.PACK_AB R100, RZ, R100 ;  /* 0x00000064ff64723e */ /* 0x000fe200000010ff */
[----:B------:R1:W-:Y:S01]  /*9d90*/  @P4 STG.E.U16 desc[UR40][R6.64+0x20], R112 ;  /* 0x0000207006004986 */ /* 0x0003e2000c101528 */
[----:B------:R-:W-:Y:S01]  /*9da0*/  ISETP.GT.AND P4, PT, R0, RZ, P1 ;  /* 0x000000ff0000720c */ /* 0x000fe20000f84270 */
[----:B0-----:R-:W-:Y:S01]  /*9db0*/  IMAD.WIDE.U32 R12, R4, 0xf0, R10 ;  /* 0x000000f0040c7825 */ /* 0x001fe200078e000a */
[----:B------:R-:W-:Y:S01]  /*9dc0*/  F2FP.BF16.F32.PACK_AB R101, RZ, R101 ;  /* 0x00000065ff65723e */ /* 0x000fe200000010ff */
[----:B------:R1:W-:Y:S01]  /*9dd0*/  @P3 STG.E.U16 desc[UR40][R10.64+0x20], R114 ;  /* 0x000020720a003986 */ /* 0x0003e2000c101528 */
[----:B------:R-:W-:Y:S01]  /*9de0*/  ISETP.GT.AND P3, PT, R3, 0x19, PT ;  /* 0x000000190300780c */ /* 0x000fe20003f64270 */
[----:B------:R-:W-:Y:S01]  /*9df0*/  IMAD.IADD R13, R5, 0x1, R13 ;  /* 0x00000001050d7824 */ /* 0x000fe200078e020d */
[----:B------:R-:W-:Y:S01]  /*9e00*/  F2FP.BF16.F32.PACK_AB R102, RZ, R102 ;  /* 0x00000066ff66723e */ /* 0x000fe200000010ff */
[-C--:B------:R-:W-:Y:S01]  /*9e10*/  FMUL R88, R88, R136.reuse ;  /* 0x0000008858587220 */ /* 0x080fe20000400000 */
[----:B------:R-:W-:Y:S01]  /*9e20*/  F2FP.BF16.F32.PACK_AB R103, RZ, R103 ;  /* 0x00000067ff67723e */ /* 0x000fe200000010ff */
[----:B------:R1:W-:Y:S01]  /*9e30*/  @P5 STG.E.U16 desc[UR40][R10.64+0x22], R115 ;  /* 0x000022730a005986 */ /* 0x0003e2000c101528 */
[----:B------:R-:W-:Y:S01]  /*9e40*/  ISETP.GT.AND P5, PT, R0, RZ, P3 ;  /* 0x000000ff0000720c */ /* 0x000fe20001fa4270 */
[-C--:B------:R-:W-:Y:S01]  /*9e50*/  FMUL R89, R89, R136.reuse ;  /* 0x0000008859597220 */ /* 0x080fe20000400000 */
[-C--:B------:R-:W-:Y:S01]  /*9e60*/  FMUL R90, R90, R136.reuse ;  /* 0x000000885a5a7220 */ /* 0x080fe20000400000 */
[----:B------:R1:W-:Y:S01]  /*9e70*/  @P4 STG.E.U16 desc[UR40][R6.64+0x30], R116 ;  /* 0x0000307406004986 */ /* 0x0003e2000c101528 */
[----:B------:R-:W-:Y:S01]  /*9e80*/  ISETP.GT.AND P4, PT, R0, 0x8, P1 ;  /* 0x000000080000780c */ /* 0x000fe20000f84270 */
[----:B------:R-:W-:Y:S01]  /*9e90*/  FMUL R91, R91, R136 ;  /* 0x000000885b5b7220 */ /* 0x000fe20000400000 */
[----:B------:R-:W-:Y:S01]  /*9ea0*/  F2FP.BF16.F32.PACK_AB R88, RZ, R88 ;  /* 0x00000058ff58723e */ /* 0x000fe200000010ff */
[-C--:B------:R-:W-:Y:S01]  /*9eb0*/  FMUL R93, R93, R136.reuse ;  /* 0x000000885d5d7220 */ /* 0x080fe20000400000 */
[----:B------:R-:W-:Y:S01]  /*9ec0*/  F2FP.BF16.F32.PACK_AB R89, RZ, R89 ;  /* 0x00000059ff59723e */ /* 0x000fe200000010ff */
[----:B------:R-:W-:Y:S01]  /*9ed0*/  FMUL R92, R92, R136 ;  /* 0x000000885c5c7220 */ /* 0x000fe20000400000 */
[----:B------:R-:W-:Y:S01]  /*9ee0*/  F2FP.BF16.F32.PACK_AB R90, RZ, R90 ;  /* 0x0000005aff5a723e */ /* 0x000fe200000010ff */
[-C--:B------:R-:W-:Y:S01]  /*9ef0*/  FMUL R94, R94, R136.reuse ;  /* 0x000000885e5e7220 */ /* 0x080fe20000400000 */
[----:B------:R-:W-:Y:S01]  /*9f00*/  F2FP.BF16.F32.PACK_AB R91, RZ, R91 ;  /* 0x0000005bff5b723e */ /* 0x000fe200000010ff */
[----:B------:R1:W-:Y:S01]  /*9f10*/  @P5 STG.E.U16 desc[UR40][R6.64+0x32], R117 ;  /* 0x0000327506005986 */ /* 0x0003e2000c101528 */
[C---:B------:R-:W-:Y:S01]  /*9f20*/  ISETP.GT.AND P5, PT, R0.reuse, 0x8, P3 ;  /* 0x000000080000780c */ /* 0x040fe20001fa4270 */
[-C--:B------:R-:W-:Y:S01]  /*9f30*/  FMUL R95, R95, R136.reuse ;  /* 0x000000885f5f7220 */ /* 0x080fe20000400000 */
[----:B------:R-:W-:Y:S01]  /*9f40*/  F2FP.BF16.F32.PACK_AB R93, RZ, R93 ;  /* 0x0000005dff5d723e */ /* 0x000fe200000010ff */
[----:B------:R1:W-:Y:S01]  /*9f50*/  @P4 STG.E.U16 desc[UR40][R10.64+0x30], R118 ;  /* 0x000030760a004986 */ /* 0x0003e2000c101528 */
[----:B------:R-:W-:Y:S01]  /*9f60*/  ISETP.GT.AND P4, PT, R0, 0x80, P2 ;  /* 0x000000800000780c */ /* 0x000fe20001784270 */
[-C--:B------:R-:W-:Y:S01]  /*9f70*/  FMUL R80, R80, R136.reuse ;  /* 0x0000008850507220 */ /* 0x080fe20000400000 */
[----:B------:R-:W-:Y:S01]  /*9f80*/  ISETP.GT.AND P2, PT, R0, 0x88, P2 ;  /* 0x000000880000780c */ /* 0x000fe20001744270 */
[----:B------:R-:W-:Y:S01]  /*9f90*/  FMUL R81, R81, R136 ;  /* 0x0000008851517220 */ /* 0x000fe20000400000 */
[----:B------:R-:W-:Y:S01]  /*9fa0*/  F2FP.BF16.F32.PACK_AB R92, RZ, R92 ;  /* 0x0000005cff5c723e */ /* 0x000fe200000010ff */
[----:B------:R-:W-:Y:S01]  /*9fb0*/  FMUL R83, R83, R136 ;  /* 0x0000008853537220 */ /* 0x000fe20000400000 */
        /* <DEDUP_REMOVED lines=9> */
[----:B------:R-:W-:Y:S01]  /*a050*/  IMAD.X R5, R9, 0x1, R13, P5 ;  /* 0x0000000109057824 */ /* 0x000fe200028e060d */
[----:B------:R-:W-:Y:S01]  /*a060*/  ISETP.GT.AND P0, PT, R0, 0x88, P0 ;  /* 0x000000880000780c */ /* 0x000fe20000704270 */
[-C--:B------:R-:W-:Y:S01]  /*a070*/  FMUL R85, R85, R136.reuse ;  /* 0x0000008855557220 */ /* 0x080fe20000400000 */
[----:B------:R-:W-:Y:S01]  /*a080*/  F2FP.BF16.F32.PACK_AB R81, RZ, R81 ;  /* 0x00000051ff51723e */ /* 0x000fe200000010ff */
[-C--:B------:R-:W-:Y:S01]  /*a090*/  FMUL R86, R86, R136.reuse ;  /* 0x0000008856567220 */ /* 0x080fe20000400000 */
[----:B------:R-:W-:Y:S01]  /*a0a0*/  F2FP.BF16.F32.PACK_AB R83, RZ, R83 ;  /* 0x00000053ff53723e */ /* 0x000fe200000010ff */
[----:B------:R-:W-:Y:S01]  /*a0b0*/  FMUL R87, R87, R136 ;  /* 0x0000008857577220 */ /* 0x000fe20000400000 */
[----:B------:R-:W-:Y:S01]  /*a0c0*/  F2FP.BF16.F32.PACK_AB R82, RZ, R82 ;  /* 0x00000052ff52723e */ /* 0x000fe200000010ff */
[----:B------:R-:W-:Y:S01]  /*a0d0*/  FMUL R72, R72, R136 ;  /* 0x0000008848487220 */ /* 0x000fe20000400000 */
[----:B------:R-:W-:Y:S01]  /*a0e0*/  F2FP.BF16.F32.PACK_AB R84, RZ, R84 ;  /* 0x00000054ff54723e */ /* 0x000fe200000010ff */
[-C--:B------:R-:W-:Y:S01]  /*a0f0*/  FMUL R73, R73, R136.reuse ;  /* 0x0000008849497220 */ /* 0x080fe20000400000 */
[----:B------:R-:W-:Y:S01]  /*a100*/  F2FP.BF16.F32.PACK_AB R85, RZ, R85 ;  /* 0x00000055ff55723e */ /* 0x000fe200000010ff */
[----:B------:R1:W-:Y:S01]  /*a110*/  @P4 STG.E.U16 desc[UR40][R12.64+0x22], R105 ;  /* 0x000022690c004986 */ /* 0x0003e2000c101528 */
[----:B------:R-:W-:Y:S01]  /*a120*/  ISETP.GT.AND P4, PT, R0, 0x80, P1 ;  /* 0x000000800000780c */ /* 0x000fe20000f84270 */
[-C--:B------:R-:W-:Y:S01]  /*a130*/  FMUL R74, R74, R136.reuse ;  /* 0x000000884a4a7220 */ /* 0x080fe20000400000 */
[C---:B------:R-:W-:Y:S01]  /*a140*/  ISETP.GT.AND P1, PT, R0.reuse, 0x88, P1 ;  /* 0x000000880000780c */ /* 0x040fe20000f24270 */
[----:B------:R1:W-:Y:S01]  /*a150*/  @P2 STG.E.U16 desc[UR40][R4.64+0x20], R106 ;  /* 0x0000206a04002986 */ /* 0x0003e2000c101528 */
[C---:B------:R-:W-:Y:S01]  /*a160*/  ISETP.GT.AND P2, PT, R0.reuse, 0x80, P3 ;  /* 0x000000800000780c */ /* 0x040fe20001f44270 */
[----:B------:R-:W-:Y:S01]  /*a170*/  FMUL R75, R75, R136 ;  /* 0x000000884b4b7220 */ /* 0x000fe20000400000 */
[----:B------:R-:W-:Y:S01]  /*a180*/  ISETP.GT.AND P3, PT, R0, 0x88, P3 ;  /* 0x000000880000780c */ /* 0x000fe20001f64270 */
[----:B------:R1:W-:Y:S01]  /*a190*/  @P0 STG.E.U16 desc[UR40][R4.64+0x22], R107 ;  /* 0x0000226b04000986 */ /* 0x0003e2000c101528 */
[----:B------:R-:W-:Y:S01]  /*a1a0*/  F2FP.BF16.F32.PACK_AB R86, RZ, R86 ;  /* 0x00000056ff56723e */ /* 0x000fe200000010ff */
[-C--:B------:R-:W-:Y:S01]  /*a1b0*/  FMUL R77, R77, R136.reuse ;  /* 0x000000884d4d7220 */ /* 0x080fe20000400000 */
[----:B------:R-:W-:Y:S01]  /*a1c0*/  F2FP.BF16.F32.PACK_AB R87, RZ, R87 ;  /* 0x00000057ff57723e */ /* 0x000fe200000010ff */
[----:B------:R-:W-:Y:S01]  /*a1d0*/  FMUL R76, R76, R136 ;  /* 0x000000884c4c7220 */ /* 0x000fe20000400000 */
[----:B------:R-:W-:Y:S01]  /*a1e0*/  F2FP.BF16.F32.PACK_AB R72, RZ, R72 ;  /* 0x00000048ff48723e */ /* 0x000fe200000010ff */
[----:B------:R1:W-:Y:S01]  /*a1f0*/  @P4 STG.E.U16 desc[UR40][R12.64+0x30], R108 ;  /* 0x0000306c0c004986 */ /* 0x0003e2000c101528 */
[----:B------:R-:W-:Y:S01]  /*a200*/  F2FP.BF16.F32.PACK_AB R73, RZ, R73 ;  /* 0x00000049ff49723e */ /* 0x000fe200000010ff */
[----:B------:R-:W-:Y:S01]  /*a210*/  FMUL R78, R78, R136 ;  /* 0x000000884e4e7220 */ /* 0x000fe20000400000 */
[----:B------:R-:W-:Y:S01]  /*a220*/  F2FP.BF16.F32.PACK_AB R74, RZ, R74 ;  /* 0x0000004aff4a723e */ /* 0x000fe200000010ff */
[----:B------:R1:W-:Y:S01]  /*a230*/  @P2 STG.E.U16 desc[UR40][R12.64+0x32], R109 ;  /* 0x0000326d0c002986 */ /* 0x0003e2000c101528 */
[----:B------:R-:W-:Y:S01]  /*a240*/  ISETP.GT.AND P2, PT, R3, 0x21, PT ;  /* 0x000000210300780c */ /* 0x000fe20003f44270 */
[-C--:B------:R-:W-:Y:S01]  /*a250*/  FMUL R79, R79, R136.reuse ;  /* 0x000000884f4f7220 */ /* 0x080fe20000400000 */
[----:B------:R-:W-:Y:S01]  /*a260*/  F2FP.BF16.F32.PACK_AB R75, RZ, R75 ;  /* 0x0000004bff4b723e */ /* 0x000fe200000010ff */
[----:B------:R1:W-:Y:S01]  /*a270*/  @P3 STG.E.U16 desc[UR40][R4.64+0x32], R111 ;  /* 0x0000326f04003986 */ /* 0x0003e2000c101528 */
[----:B------:R-:W-:Y:S01]  /*a280*/  ISETP.GT.AND P3, PT, R3, 0x20, PT ;  /* 0x000000200300780c */ /* 0x000fe20003f64270 */
[-C--:B------:R-:W-:Y:S01]  /*a290*/  FMUL R64, R64, R136.reuse ;  /* 0x0000008840407220 */ /* 0x080fe20000400000 */
[C---:B------:R-:W-:Y:S01]  /*a2a0*/  ISETP.GT.AND P4, PT, R0.reuse, RZ, P2 ;  /* 0x000000ff0000720c */ /* 0x040fe20001784270 */
[----:B------:R1:W-:Y:S01]  /*a2b0*/  @P1 STG.E.U16 desc[UR40][R4.64+0x30], R110 ;  /* 0x0000306e04001986 */ /* 0x0003e2000c101528 */
[C---:B------:R-:W-:Y:S01]  /*a2c0*/  ISETP.GT.AND P0, PT, R0.reuse, RZ, P3 ;  /* 0x000000ff0000720c */ /* 0x040fe20001f04270 */
[-C--:B------:R-:W-:Y:S01]  /*a2d0*/  FMUL R65, R65, R136.reuse ;  /* 0x0000008841417220 */ /* 0x080fe20000400000 */
[C---:B------:R-:W-:Y:S01]  /*a2e0*/  ISETP.GT.AND P1, PT, R0.reuse, 0x8, P2 ;  /* 0x000000080000780c */ /* 0x040fe20001724270 */
[-C--:B------:R-:W-:Y:S01]  /*a2f0*/  FMUL R67, R67, R136.reuse ;  /* 0x0000008843437220 */ /* 0x080fe20000400000 */
[----:B------:R-:W-:Y:S01]  /*a300*/  ISETP.GT.AND P5, PT, R0, 0x8, P3 ;  /* 0x000000080000780c */ /* 0x000fe20001fa4270 */
[-C--:B------:R-:W-:Y:S01]  /*a310*/  FMUL R66, R66, R136.reuse ;  /* 0x0000008842427220 */ /* 0x080fe20000400000 */
[----:B------:R-:W-:Y:S01]  /*a320*/  F2FP.BF16.F32.PACK_AB R77, RZ, R77 ;  /* 0x0000004dff4d723e */ /* 0x000fe200000010ff */
[----:B------:R-:W-:Y:S01]  /*a330*/  FMUL R68, R68, R136 ;  /* 0x0000008844447220 */ /* 0x000fe20000400000 */
        /* <DEDUP_REMOVED lines=14> */
[----:B------:R-:W-:Y:S01]  /*a420*/  F2FP.BF16.F32.PACK_AB R67, RZ, R67 ;  /* 0x00000043ff43723e */ /* 0x000fe200000010ff */
[----:B------:R1:W-:Y:S01]  /*a430*/  @P5 STG.E.U16 desc[UR40][R10.64+0x40], R98 ;  /* 0x000040620a005986 */ /* 0x0003e2000c101528 */
[C---:B------:R-:W-:Y:S01]  /*a440*/  ISETP.GT.AND P5, PT, R0.reuse, RZ, P0 ;  /* 0x000000ff0000720c */ /* 0x040fe200007a4270 */
[-C--:B------:R-:W-:Y:S01]  /*a450*/  FMUL R57, R57, R136.reuse ;  /* 0x0000008839397220 */ /* 0x080fe20000400000 */
[----:B------:R-:W-:Y:S01]  /*a460*/  ISETP.GT.AND P4, PT, R0, RZ, P1 ;  /* 0x000000ff0000720c */ /* 0x000fe20000f84270 */
[----:B------:R-:W-:Y:S01]  /*a470*/  FMUL R58, R58, R136 ;  /* 0x000000883a3a7220 */ /* 0x000fe20000400000 */
[----:B------:R-:W-:Y:S01]  /*a480*/  F2FP.BF16.F32.PACK_AB R66, RZ, R66 ;  /* 0x00000042ff42723e */ /* 0x000fe200000010ff */
        /* <DEDUP_REMOVED lines=10> */
[----:B------:R-:W-:Y:S01]  /*a530*/  FMUL R63, R63, R136 ;  /* 0x000000883f3f7220 */ /* 0x000fe20000400000 */
[----:B------:R-:W-:Y:S01]  /*a540*/  F2FP.BF16.F32.PACK_AB R56, RZ, R56 ;  /* 0x00000038ff38723e */ /* 0x000fe200000010ff */
[----:B------:R1:W-:Y:S01]  /*a550*/  @P4 STG.E.U16 desc[UR40][R6.64+0x52], R101 ;  /* 0x0000526506004986 */ /* 0x0003e2000c101528 */
[----:B------:R-:W-:Y:S01]  /*a560*/  ISETP.GT.AND P4, PT, R0, 0x8, P1 ;  /* 0x000000080000780c */ /* 0x000fe20000f84270 */
[-C--:B------:R-:W-:Y:S01]  /*a570*/  FMUL R48, R48, R136.reuse ;  /* 0x0000008830307220 */ /* 0x080fe20000400000 */
[----:B------:R-:W-:Y:S01]  /*a580*/  F2FP.BF16.F32.PACK_AB R57, RZ, R57 ;  /* 0x00000039ff39723e */ /* 0x000fe200000010ff */
[----:B------:R-:W-:Y:S01]  /*a590*/  FMUL R49, R49, R136 ;  /* 0x0000008831317220 */ /* 0x000fe20000400000 */
[----:B------:R-:W-:Y:S01]  /*a5a0*/  F2FP.BF16.F32.PACK_AB R58, RZ, R58 ;  /* 0x0000003aff3a723e */ /* 0x000fe200000010ff */
[-C--:B------:R-:W-:Y:S01]  /*a5b0*/  FMUL R51, R51, R136.reuse ;  /* 0x0000008833337220 */ /* 0x080fe20000400000 */
        /* <DEDUP_REMOVED lines=29> */
[----:B------:R1:W-:Y:S01]  /*a790*/  @P2 STG.E.U16 desc[UR40][R4.64+0x42], R91 ;  /* 0x0000425b04002986 */ /* 0x0003e2000c101528 */
[----:B------:R-:W-:Y:S01]  /*a7a0*/  ISETP.GT.AND P2, PT, R3, 0x31, PT ;  /* 0x000000310300780c */ /* 0x000fe20003f44270 */
[-C--:B------:R-:W-:Y:S01]  /*a7b0*/  FMUL R44, R44, R136.reuse ;  /* 0x000000882c2c7220 */ /* 0x080fe20000400000 */
[----:B------:R-:W-:Y:S01]  /*a7c0*/  F2FP.BF16.F32.PACK_AB R51, RZ, R51 ;  /* 0x00000033ff33723e */ /* 0x000fe200000010ff */
[----:B------:R-:W-:Y:S01]  /*a7d0*/  FMUL R45, R45, R136 ;  /* 0x000000882d2d7220 */ /* 0x000fe20000400000 */
[----:B------:R-:W-:Y:S01]  /*a7e0*/  F2FP.BF16.F32.PACK_AB R50, RZ, R50 ;  /* 0x00000032ff32723e */ /* 0x000fe200000010ff */
[----:B------:R1:W-:Y:S01]  /*a7f0*/  @P4 STG.E.U16 desc[UR40][R12.64+0x50], R92 ;  /* 0x0000505c0c004986 */ /* 0x0003e2000c101528 */
[----:B------:R-:W-:Y:S01]  /*a800*/  ISETP.GT.AND P4, PT, R0, RZ, P2 ;  /* 0x000000ff0000720c */ /* 0x000fe20001784270 */
[----:B------:R-:W-:Y:S01]  /*a810*/  FMUL R46, R46, R136 ;  /* 0x000000882e2e7220 */ /* 0x000fe20000400000 */
[----:B------:R-:W-:Y:S01]  /*a820*/  F2FP.BF16.F32.PACK_AB R52, RZ, R52 ;  /* 0x00000034ff34723e */ /* 0x000fe200000010ff */
[----:B------:R1:W-:Y:S01]  /*a830*/  @P3 STG.E.U16 desc[UR40][R12.64+0x52], R93 ;  /* 0x0000525d0c003986 */ /* 0x0003e2000c101528 */
[----:B------:R-:W-:Y:S01]  /*a840*/  ISETP.GT.AND P3, PT, R3, 0x30, PT ;  /* 0x000000300300780c */ /* 0x000fe20003f64270 */
[-C--:B------:R-:W-:Y:S01]  /*a850*/  FMUL R47, R47, R136.reuse ;  /* 0x000000882f2f7220 */ /* 0x080fe20000400000 */
[----:B------:R-:W-:Y:S01]  /*a860*/  F2FP.BF16.F32.PACK_AB R53, RZ, R53 ;  /* 0x00000035ff35723e */ /* 0x000fe200000010ff */
[----:B------:R1:W-:Y:S01]  /*a870*/  @P0 STG.E.U16 desc[UR40][R4.64+0x50], R94 ;  /* 0x0000505e04000986 */ /* 0x0003e2000c101528 */
[----:B------:R-:W-:Y:S01]  /*a880*/  ISETP.GT.AND P0, PT, R0, RZ, P3 ;  /* 0x000000ff0000720c */ /* 0x000fe20001f04270 */
[-C--:B------:R-:W-:Y:S01]  /*a890*/  FMUL R32, R32, R136.reuse ;  /* 0x0000008820207220 */ /* 0x080fe20000400000 */
[C---:B------:R-:W-:Y:S01]  /*a8a0*/  ISETP.GT.AND P5, PT, R0.reuse, 0x8, P3 ;  /* 0x000000080000780c */ /* 0x040fe20001fa4270 */
[----:B------:R1:W-:Y:S01]  /*a8b0*/  @P1 STG.E.U16 desc[UR40][R4.64+0x52], R95 ;  /* 0x0000525f04001986 */ /* 0x0003e2000c101528 */
[----:B------:R-:W-:Y:S01]  /*a8c0*/  ISETP.GT.AND P1, PT, R0, 0x8, P2 ;  /* 0x000000080000780c */ /* 0x000fe20001724270 */
[----:B------:R-:W-:Y:S01]  /*a8d0*/  FMUL R33, R33, R136 ;  /* 0x0000008821217220 */ /* 0x000fe20000400000 */
[----:B------:R-:W-:Y:S01]  /*a8e0*/  F2FP.BF16.F32.PACK_AB R54, RZ, R54 ;  /* 0x00000036ff36723e */ /* 0x000fe200000010ff */
[----:B------:R1:W-:Y:S01]  /*a8f0*/  @P4 STG.E.U16 desc[UR40][R6.64+0x62], R81 ;  /* 0x0000625106004986 */ /* 0x0003e2000c101528 */
[----:B------:R-:W-:Y:S01]  /*a900*/  F2FP.BF16.F32.PACK_AB R55, RZ, R55 ;  /* 0x00000037ff37723e */ /* 0x000fe200000010ff */
[----:B------:R-:W-:Y:S01]  /*a910*/  FMUL R34, R34, R136 ;  /* 0x0000008822227220 */ /* 0x000fe20000400000 */
[----:B------:R-:W-:Y:S01]  /*a920*/  F2FP.BF16.F32.PACK_AB R40, RZ, R40 ;  /* 0x00000028ff28723e */ /* 0x000fe200000010ff */
[-C--:B------:R-:W-:Y:S01]  /*a930*/  FMUL R35, R35, R136.reuse ;  /* 0x0000008823237220 */ /* 0x080fe20000400000 */
[----:B------:R-:W-:Y:S01]  /*a940*/  F2FP.BF16.F32.PACK_AB R41, RZ, R41 ;  /* 0x00000029ff29723e */ /* 0x000fe200000010ff */
[----:B------:R1:W-:Y:S01]  /*a950*/  @P0 STG.E.U16 desc[UR40][R6.64+0x60], R80 ;  /* 0x0000605006000986 */ /* 0x0003e2000c101528 */
[C---:B------:R-:W-:Y:S01]  /*a960*/  ISETP.GT.AND P0, PT, R3.reuse, 0x38, PT ;  /* 0x000000380300780c */ /* 0x040fe20003f04270 */
        /* <DEDUP_REMOVED lines=9> */
[----:B------:R-:W-:Y:S01]  /*aa00*/  ISETP.GT.AND P4, PT, R0, RZ, P1 ;  /* 0x000000ff0000720c */ /* 0x000fe20000f84270 */
        /* <DEDUP_REMOVED lines=10> */
[----:B------:R1:W-:Y:S01]  /*aab0*/  @P5 STG.E.U16 desc[UR40][R6.64+0x70], R84 ;  /* 0x0000705406005986 */ /* 0x0003e2000c101528 */
[----:B------:R-:W-:Y:S01]  /*aac0*/  ISETP.GT.AND P5, PT, R0, 0x8, P0 ;  /* 0x000000080000780c */ /* 0x000fe200007a4270 */
[-C--:B------:R-:W-:Y:S01]  /*aad0*/  FMUL R28, R28, R136.reuse ;  /* 0x000000881c1c7220 */ /* 0x080fe20000400000 */
[----:B------:R-:W-:Y:S01]  /*aae0*/  F2FP.BF16.F32.PACK_AB R33, RZ, R33 ;  /* 0x00000021ff21723e */ /* 0x000fe200000010ff */
[----:B------:R1:W-:Y:S01]  /*aaf0*/  @P4 STG.E.U16 desc[UR40][R6.64+0x72], R85 ;  /* 0x0000725506004986 */ /* 0x0003e2000c101528 */
[----:B------:R-:W-:Y:S01]  /*ab00*/  ISETP.GT.AND P4, PT, R0, 0x8, P1 ;  /* 0x000000080000780c */ /* 0x000fe20000f84270 */
[----:B------:R-:W-:Y:S01]  /*ab10*/  FMUL R29, R29, R136 ;  /* 0x000000881d1d7220 */ /* 0x000fe20000400000 */
[----:B------:R-:W-:Y:S01]  /*ab20*/  F2FP.BF16.F32.PACK_AB R34, RZ, R34 ;  /* 0x00000022ff22723e */ /* 0x000fe200000010ff */
[-C--:B------:R-:W-:Y:S01]  /*ab30*/  FMUL R30, R30, R136.reuse ;  /* 0x000000881e1e7220 */ /* 0x080fe20000400000 */
[----:B------:R-:W-:Y:S01]  /*ab40*/  F2FP.BF16.F32.PACK_AB R35, RZ, R35 ;  /* 0x00000023ff23723e */ /* 0x000fe200000010ff */
[----:B------:R-:W-:Y:S01]  /*ab50*/  FMUL R31, R31, R136 ;  /* 0x000000881f1f7220 */ /* 0x000fe20000400000 */
[----:B------:R-:W-:-:S02]  /*ab60*/  F2FP.BF16.F32.PACK_AB R36, RZ, R36 ;  /* 0x00000024ff24723e */ /* 0x000fc400000010ff */
[----:B------:R-:W-:Y:S01]  /*ab70*/  F2FP.BF16.F32.PACK_AB R37, RZ, R37 ;  /* 0x00000025ff25723e */ /* 0x000fe200000010ff */
[----:B------:R1:W-:Y:S01]  /*ab80*/  @P5 STG.E.U16 desc[UR40][R10.64+0x70], R86 ;  /* 0x000070560a005986 */ /* 0x0003e2000c101528 */
[C---:B------:R-:W-:Y:S02]  /*ab90*/  ISETP.GT.AND P5, PT, R0.reuse, 0x80, P3 ;  /* 0x000000800000780c */ /* 0x040fe40001fa4270 */
[C---:B------:R-:W-:Y:S01]  /*aba0*/  ISETP.GT.AND P3, PT, R0.reuse, 0x88, P3 ;  /* 0x000000880000780c */ /* 0x040fe20001f64270 */
[----:B------:R1:W-:Y:S01]  /*abb0*/  @P4 STG.E.U16 desc[UR40][R10.64+0x72], R87 ;  /* 0x000072570a004986 */ /* 0x0003e2000c101528 */
[C---:B------:R-:W-:Y:S02]  /*abc0*/  ISETP.GT.AND P4, PT, R0.reuse, 0x80, P2 ;  /* 0x000000800000780c */ /* 0x040fe40001784270 */
[----:B------:R-:W-:Y:S02]  /*abd0*/  ISETP.GT.AND P2, PT, R0, 0x88, P2 ;  /* 0x000000880000780c */ /* 0x000fe40001744270 */
[----:B------:R-:W-:-:S02]  /*abe0*/  F2FP.BF16.F32.PACK_AB R38, RZ, R38 ;  /* 0x00000026ff26723e */ /* 0x000fc400000010ff */
[----:B------:R-:W-:Y:S02]  /*abf0*/  F2FP.BF16.F32.PACK_AB R39, RZ, R39 ;  /* 0x00000027ff27723e */ /* 0x000fe400000010ff */
[----:B------:R-:W-:Y:S01]  /*ac00*/  F2FP.BF16.F32.PACK_AB R24, RZ, R24 ;  /* 0x00000018ff18723e */ /* 0x000fe200000010ff */
[----:B------:R1:W-:Y:S01]  /*ac10*/  @P5 STG.E.U16 desc[UR40][R12.64+0x60], R72 ;  /* 0x000060480c005986 */ /* 0x0003e2000c101528 */
[----:B------:R-:W-:Y:S02]  /*ac20*/  F2FP.BF16.F32.PACK_AB R25, RZ, R25 ;  /* 0x00000019ff19723e */ /* 0x000fe400000010ff */
[----:B------:R-:W-:Y:S01]  /*ac30*/  F2FP.BF16.F32.PACK_AB R26, RZ, R26 ;  /* 0x0000001aff1a723e */ /* 0x000fe200000010ff */
[----:B------:R1:W-:Y:S01]  /*ac40*/  @P4 STG.E.U16 desc[UR40][R12.64+0x62], R73 ;  /* 0x000062490c004986 */ /* 0x0003e2000c101528 */
[C---:B------:R-:W-:Y:S02]  /*ac50*/  ISETP.GT.AND P4, PT, R0.reuse, 0x80, P0 ;  /* 0x000000800000780c */ /* 0x040fe40000784270 */
[C---:B------:R-:W-:Y:S01]  /*ac60*/  ISETP.GT.AND P0, PT, R0.reuse, 0x88, P0 ;  /* 0x000000880000780c */ /* 0x040fe20000704270 */
[----:B------:R1:W-:Y:S01]  /*ac70*/  @P3 STG.E.U16 desc[UR40][R4.64+0x60], R74 ;  /* 0x0000604a04003986 */ /* 0x0003e2000c101528 */
[----:B------:R-:W-:-:S02]  /*ac80*/  ISETP.GT.AND P3, PT, R0, 0x80, P1 ;  /* 0x000000800000780c */ /* 0x000fc40000f64270 */
[C---:B------:R-:W-:Y:S01]  /*ac90*/  ISETP.GT.AND P1, PT, R0.reuse, 0x88, P1 ;  /* 0x000000880000780c */ /* 0x040fe20000f24270 */
[----:B------:R1:W-:Y:S01]  /*aca0*/  @P2 STG.E.U16 desc[UR40][R4.64+0x62], R75 ;  /* 0x0000624b04002986 */ /* 0x0003e2000c101528 */
[C---:B------:R-:W-:Y:S02]  /*acb0*/  ISETP.GT.AND P2, PT, R3.reuse, 0x41, PT ;  /* 0x000000410300780c */ /* 0x040fe40003f44270 */
[----:B------:R-:W-:Y:S02]  /*acc0*/  F2FP.BF16.F32.PACK_AB R27, RZ, R27 ;  /* 0x0000001bff1b723e */ /* 0x000fe400000010ff */
[----:B------:R-:W-:Y:S01]  /*acd0*/  F2FP.BF16.F32.PACK_AB R28, RZ, R28 ;  /* 0x0000001cff1c723e */ /* 0x000fe200000010ff */
[----:B------:R1:W-:Y:S01]  /*ace0*/  @P4 STG.E.U16 desc[UR40][R12.64+0x70], R76 ;  /* 0x0000704c0c004986 */ /* 0x0003e2000c101528 */
[----:B------:R-:W-:Y:S02]  /*acf0*/  ISETP.GT.AND P4, PT, R0, RZ, P2 ;  /* 0x000000ff0000720c */ /* 0x000fe40001784270 */
[----:B------:R-:W-:Y:S01]  /*ad00*/  F2FP.BF16.F32.PACK_AB R29, RZ, R29 ;  /* 0x0000001dff1d723e */ /* 0x000fe200000010ff */
[----:B------:R1:W-:Y:S01]  /*ad10*/  @P3 STG.E.U16 desc[UR40][R12.64+0x72], R77 ;  /* 0x0000724d0c003986 */ /* 0x0003e2000c101528 */
[----:B------:R-:W-:-:S02]  /*ad20*/  ISETP.GT.AND P3, PT, R3, 0x40, PT ;  /* 0x000000400300780c */ /* 0x000fc40003f64270 */
[----:B------:R-:W-:Y:S01]  /*ad30*/  F2FP.BF16.F32.PACK_AB R30, RZ, R30 ;  /* 0x0000001eff1e723e */ /* 0x000fe200000010ff */
[----:B------:R1:W-:Y:S01]  /*ad40*/  @P0 STG.E.U16 desc[UR40][R4.64+0x70], R78 ;  /* 0x0000704e04000986 */ /* 0x0003e2000c101528 */
[C---:B------:R-:W-:Y:S02]  /*ad50*/  ISETP.GT.AND P0, PT, R0.reuse, RZ, P3 ;  /* 0x000000ff0000720c */ /* 0x040fe40001f04270 */
[C---:B------:R-:W-:Y:S01]  /*ad60*/  ISETP.GT.AND P5, PT, R0.reuse, 0x8, P3 ;  /* 0x000000080000780c */ /* 0x040fe20001fa4270 */
[----:B------:R1:W-:Y:S01]  /*ad70*/  @P1 STG.E.U16 desc[UR40][R4.64+0x72], R79 ;  /* 0x0000724f04001986 */ /* 0x0003e2000c101528 */
[----:B------:R-:W-:Y:S02]  /*ad80*/  ISETP.GT.AND P1, PT, R0, 0x8, P2 ;  /* 0x000000080000780c */ /* 0x000fe40001724270 */
[----:B------:R-:W-:Y:S01]  /*ad90*/  F2FP.BF16.F32.PACK_AB R31, RZ, R31 ;  /* 0x0000001fff1f723e */ /* 0x000fe200000010ff */
[----:B------:R1:W-:Y:S06]  /*ada0*/  @P4 STG.E.U16 desc[UR40][R6.64+0x82], R65 ;  /* 0x0000824106004986 */ /* 0x0003ec000c101528 */
[----:B------:R1:W-:Y:S01]  /*adb0*/  @P0 STG.E.U16 desc[UR40][R6.64+0x80], R64 ;  /* 0x0000804006000986 */ /* 0x0003e2000c101528 */
[----:B------:R-:W-:-:S03]  /*adc0*/  ISETP.GT.AND P0, PT, R3, 0x48, PT ;  /* 0x000000480300780c */ /* 0x000fc60003f04270 */
[----:B------:R1:W-:Y:S01]  /*add0*/  @P1 STG.E.U16 desc[UR40][R10.64+0x82], R67 ;  /* 0x000082430a001986 */ /* 0x0003e2000c101528 */
[----:B------:R-:W-:-:S03]  /*ade0*/  ISETP.GT.AND P1, PT, R3, 0x49, PT ;  /* 0x000000490300780c */ /* 0x000fc60003f24270 */
[----:B------:R1:W-:Y:S01]  /*adf0*/  @P5 STG.E.U16 desc[UR40][R10.64+0x80], R66 ;  /* 0x000080420a005986 */ /* 0x0003e2000c101528 */
[C---:B------:R-:W-:Y:S02]  /*ae00*/  ISETP.GT.AND P5, PT, R0.reuse, RZ, P0 ;  /* 0x000000ff0000720c */ /* 0x040fe400007a4270 */
[----:B------:R-:W-:-:S11]  /*ae10*/  ISETP.GT.AND P4, PT, R0, RZ, P1 ;  /* 0x000000ff0000720c */ /* 0x000fd60000f84270 */
[----:B------:R1:W-:Y:S01]  /*ae20*/  @P5 STG.E.U16 desc[UR40][R6.64+0x90], R68 ;  /* 0x0000904406005986 */ /* 0x0003e2000c101528 */
[----:B------:R-:W-:-:S03]  /*ae30*/  ISETP.GT.AND P5, PT, R0, 0x8, P0 ;  /* 0x000000080000780c */ /* 0x000fc600007a4270 */
[----:B------:R1:W-:Y:S01]  /*ae40*/  @P4 STG.E.U16 desc[UR40][R6.64+0x92], R69 ;  /* 0x0000924506004986 */ /* 0x0003e2000c101528 */
[----:B------:R-:W-:-:S09]  /*ae50*/  ISETP.GT.AND P4, PT, R0, 0x8, P1 ;  /* 0x000000080000780c */ /* 0x000fd20000f84270 */
[----:B------:R1:W-:Y:S01]  /*ae60*/  @P5 STG.E.U16 desc[UR40][R10.64+0x90], R70 ;  /* 0x000090460a005986 */ /* 0x0003e2000c101528 */
[C---:B------:R-:W-:Y:S02]  /*ae70*/  ISETP.GT.AND P5, PT, R0.reuse, 0x80, P3 ;  /* 0x000000800000780c */ /* 0x040fe40001fa4270 */
[C---:B------:R-:W-:Y:S01]  /*ae80*/  ISETP.GT.AND P3, PT, R0.reuse, 0x88, P3 ;  /* 0x000000880000780c */ /* 0x040fe20001f64270 */
[----:B------:R1:W-:Y:S01]  /*ae90*/  @P4 STG.E.U16 desc[UR40][R10.64+0x92], R71 ;  /* 0x000092470a004986 */ /* 0x0003e2000c101528 */
[C---:B------:R-:W-:Y:S02]  /*aea0*/  ISETP.GT.AND P4, PT, R0.reuse, 0x80, P2 ;  /* 0x000000800000780c */ /* 0x040fe40001784270 */
[----:B------:R-:W-:-:S07]  /*aeb0*/  ISETP.GT.AND P2, PT, R0, 0x88, P2 ;  /* 0x000000880000780c */ /* 0x000fce0001744270 */
[----:B------:R1:W-:Y:S04]  /*aec0*/  @P5 STG.E.U16 desc[UR40][R12.64+0x80], R56 ;  /* 0x000080380c005986 */ /* 0x0003e8000c101528 */
[----:B------:R1:W-:Y:S01]  /*aed0*/  @P4 STG.E.U16 desc[UR40][R12.64+0x82], R57 ;  /* 0x000082390c004986 */ /* 0x0003e2000c101528 */
[C---:B------:R-:W-:Y:S02]  /*aee0*/  ISETP.GT.AND P4, PT, R0.reuse, 0x80, P0 ;  /* 0x000000800000780c */ /* 0x040fe40000784270 */
[C---:B------:R-:W-:Y:S01]  /*aef0*/  ISETP.GT.AND P0, PT, R0.reuse, 0x88, P0 ;  /* 0x000000880000780c */ /* 0x040fe20000704270 */
[----:B------:R1:W-:Y:S01]  /*af00*/  @P3 STG.E.U16 desc[UR40][R4.64+0x80], R58 ;  /* 0x0000803a04003986 */ /* 0x0003e2000c101528 */
[C---:B------:R-:W-:Y:S02]  /*af10*/  ISETP.GT.AND P3, PT, R0.reuse, 0x80, P1 ;  /* 0x000000800000780c */ /* 0x040fe40000f64270 */
[----:B------:R-:W-:Y:S01]  /*af20*/  ISETP.GT.AND P1, PT, R0, 0x88, P1 ;  /* 0x000000880000780c */ /* 0x000fe20000f24270 */
[----:B------:R1:W-:Y:S01]  /*af30*/  @P2 STG.E.U16 desc[UR40][R4.64+0x82], R59 ;  /* 0x0000823b04002986 */ /* 0x0003e2000c101528 */
[----:B------:R-:W-:-:S05]  /*af40*/  ISETP.GT.AND P2, PT, R3, 0x51, PT ;  /* 0x000000510300780c */ /* 0x000fca0003f44270 */
[----:B------:R1:W-:Y:S01]  /*af50*/  @P4 STG.E.U16 desc[UR40][R12.64+0x90], R60 ;  /* 0x0000903c0c004986 */ /* 0x0003e2000c101528 */
[----:B------:R-:W-:-:S03]  /*af60*/  ISETP.GT.AND P4, PT, R0, RZ, P2 ;  /* 0x000000ff0000720c */ /* 0x000fc60001784270 */
[----:B------:R1:W-:Y:S01]  /*af70*/  @P3 STG.E.U16 desc[UR40][R12.64+0x92], R61 ;  /* 0x0000923d0c003986 */ /* 0x0003e2000c101528 */
[----:B------:R-:W-:-:S03]  /*af80*/  ISETP.GT.AND P3, PT, R3, 0x50, PT ;  /* 0x000000500300780c */ /* 0x000fc60003f64270 */
[----:B------:R1:W-:Y:S01]  /*af90*/  @P0 STG.E.U16 desc[UR40][R4.64+0x90], R62 ;  /* 0x0000903e04000986 */ /* 0x0003e2000c101528 */
[C---:B------:R-:W-:Y:S02]  /*afa0*/  ISETP.GT.AND P0, PT, R0.reuse, RZ, P3 ;  /* 0x000000ff0000720c */ /* 0x040fe40001f04270 */
[C---:B------:R-:W-:Y:S01]  /*afb0*/  ISETP.GT.AND P5, PT, R0.reuse, 0x8, P3 ;  /* 0x000000080000780c */ /* 0x040fe20001fa4270 */
[----:B------:R1:W-:Y:S01]  /*afc0*/  @P1 STG.E.U16 desc[UR40][R4.64+0x92], R63 ;  /* 0x0000923f04001986 */ /* 0x0003e2000c101528 */
[----:B------:R-:W-:-:S03]  /*afd0*/  ISETP.GT.AND P1, PT, R0, 0x8, P2 ;  /* 0x000000080000780c */ /* 0x000fc60001724270 */
        /* <DEDUP_REMOVED lines=25> */
[----:B------:R1:W-:Y:S06]  /*b170*/  @P2 STG.E.U16 desc[UR40][R4.64+0xa2], R43 ;  /* 0x0000a22b04002986 */ /* 0x0003ec000c101528 */
[----:B------:R1:W-:Y:S04]  /*b180*/  @P4 STG.E.U16 desc[UR40][R12.64+0xb0], R44 ;  /* 0x0000b02c0c004986 */ /* 0x0003e8000c101528 */
[----:B------:R1:W-:Y:S01]  /*b190*/  @P3 STG.E.U16 desc[UR40][R12.64+0xb2], R45 ;  /* 0x0000b22d0c003986 */ /* 0x0003e2000c101528 */
[----:B------:R-:W-:-:S03]  /*b1a0*/  ISETP.GT.AND P3, PT, R3, 0x60, PT ;  /* 0x000000600300780c */ /* 0x000fc60003f64270 */
[----:B------:R1:W-:Y:S01]  /*b1b0*/  @P0 STG.E.U16 desc[UR40][R4.64+0xb0], R46 ;  /* 0x0000b02e04000986 */ /* 0x0003e2000c101528 */
[----:B------:R-:W-:Y:S02]  /*b1c0*/  ISETP.GT.AND P0, PT, R3, 0x61, PT ;  /* 0x000000610300780c */ /* 0x000fe40003f04270 */
[C---:B------:R-:W-:Y:S01]  /*b1d0*/  ISETP.GT.AND P4, PT, R0.reuse, 0x8, P3 ;  /* 0x000000080000780c */ /* 0x040fe20001f84270 */
[----:B------:R1:W-:Y:S01]  /*b1e0*/  @P1 STG.E.U16 desc[UR40][R4.64+0xb2], R47 ;  /* 0x0000b22f04001986 */ /* 0x0003e2000c101528 */
[C---:B------:R-:W-:Y:S02]  /*b1f0*/  ISETP.GT.AND P1, PT, R0.reuse, RZ, P3 ;  /* 0x000000ff0000720c */ /* 0x040fe40001f24270 */
[C---:B------:R-:W-:Y:S02]  /*b200*/  ISETP.GT.AND P2, PT, R0.reuse, RZ, P0 ;  /* 0x000000ff0000720c */ /* 0x040fe40000744270 */
[----:B------:R-:W-:-:S09]  /*b210*/  ISETP.GT.AND P5, PT, R0, 0x8, P0 ;  /* 0x000000080000780c */ /* 0x000fd200007a4270 */
[----:B------:R1:W-:Y:S01]  /*b220*/  @P1 STG.E.U16 desc[UR40][R6.64+0xc0], R32 ;  /* 0x0000c02006001986 */ /* 0x0003e2000c101528 */
[----:B------:R-:W-:-:S03]  /*b230*/  ISETP.GT.AND P1, PT, R3, 0x68, PT ;  /* 0x000000680300780c */ /* 0x000fc60003f24270 */
[----:B------:R1:W-:Y:S01]  /*b240*/  @P2 STG.E.U16 desc[UR40][R6.64+0xc2], R33 ;  /* 0x0000c22106002986 */ /* 0x0003e2000c101528 */
[----:B------:R-:W-:-:S03]  /*b250*/  ISETP.GT.AND P2, PT, R3, 0x69, PT ;  /* 0x000000690300780c */ /* 0x000fc60003f44270 */
[----:B------:R1:W-:Y:S01]  /*b260*/  @P4 STG.E.U16 desc[UR40][R10.64+0xc0], R34 ;  /* 0x0000c0220a004986 */ /* 0x0003e2000c101528 */
[----:B------:R-:W-:-:S03]  /*b270*/  ISETP.GT.AND P4, PT, R0, RZ, P2 ;  /* 0x000000ff0000720c */ /* 0x000fc60001784270 */
[----:B------:R1:W-:Y:S01]  /*b280*/  @P5 STG.E.U16 desc[UR40][R10.64+0xc2], R35 ;  /* 0x0000c2230a005986 */ /* 0x0003e2000c101528 */
[----:B------:R-:W-:-:S09]  /*b290*/  ISETP.GT.AND P5, PT, R0, RZ, P1 ;  /* 0x000000ff0000720c */ /* 0x000fd20000fa4270 */
        /* <DEDUP_REMOVED lines=10> */
[----:B------:R1:W-:Y:S01]  /*b340*/  @P4 STG.E.U16 desc[UR40][R12.64+0xc0], R24 ;  /* 0x0000c0180c004986 */ /* 0x0003e2000c101528 */
[C---:B------:R-:W-:Y:S02]  /*b350*/  ISETP.GT.AND P4, PT, R0.reuse, 0x80, P1 ;  /* 0x000000800000780c */ /* 0x040fe40000f84270 */
[C---:B------:R-:W-:Y:S01]  /*b360*/  ISETP.GT.AND P1, PT, R0.reuse, 0x88, P1 ;  /* 0x000000880000780c */ /* 0x040fe20000f24270 */
[----:B------:R1:W-:Y:S01]  /*b370*/  @P5 STG.E.U16 desc[UR40][R12.64+0xc2], R25 ;  /* 0x0000c2190c005986 */ /* 0x0003e2000c101528 */
[C---:B------:R-:W-:Y:S02]  /*b380*/  ISETP.GT.AND P5, PT, R0.reuse, 0x80, P2 ;  /* 0x000000800000780c */ /* 0x040fe400017a4270 */
[----:B------:R-:W-:Y:S01]  /*b390*/  ISETP.GT.AND P2, PT, R0, 0x88, P2 ;  /* 0x000000880000780c */ /* 0x000fe20001744270 */
[----:B------:R1:W-:Y:S04]  /*b3a0*/  @P3 STG.E.U16 desc[UR40][R4.64+0xc0], R26 ;  /* 0x0000c01a04003986 */ /* 0x0003e8000c101528 */
[----:B------:R1:W-:Y:S04]  /*b3b0*/  @P0 STG.E.U16 desc[UR40][R4.64+0xc2], R27 ;  /* 0x0000c21b04000986 */ /* 0x0003e8000c101528 */
[----:B------:R1:W-:Y:S04]  /*b3c0*/  @P4 STG.E.U16 desc[UR40][R12.64+0xd0], R28 ;  /* 0x0000d01c0c004986 */ /* 0x0003e8000c101528 */
[----:B------:R1:W-:Y:S04]  /*b3d0*/  @P5 STG.E.U16 desc[UR40][R12.64+0xd2], R29 ;  /* 0x0000d21d0c005986 */ /* 0x0003e8000c101528 */
[----:B------:R1:W-:Y:S04]  /*b3e0*/  @P1 STG.E.U16 desc[UR40][R4.64+0xd0], R30 ;  /* 0x0000d01e04001986 */ /* 0x0003e8000c101528 */
[----:B------:R1:W-:Y:S02]  /*b3f0*/  @P2 STG.E.U16 desc[UR40][R4.64+0xd2], R31 ;  /* 0x0000d21f04002986 */ /* 0x0003e4000c101528 */
.L_x_252:
[----:B------:R-:W-:Y:S05]  /*b400*/  BSYNC B0 ;  /* 0x0000000000007941 */ /* 0x000fea0003800000 */
.L_x_32:
[----:B------:R-:W-:Y:S01]  /*b410*/  ULDC UR4, c[0x0][0xc] ;  /* 0x0000030000047ab9 */ /* 0x000fe20000000800 */
[----:B------:R-:W-:Y:S01]  /*b420*/  ULDC UR5, c[0x0][0x10] ;  /* 0x0000040000057ab9 */ /* 0x000fe20000000800 */
[----:B0-----:R-:W0:Y:S01]  /*b430*/  LDC R3, c[0x0][0x14] ;  /* 0x00000500ff037b82 */ /* 0x001e220000000800 */
[----:B------:R-:W-:Y:S01]  /*b440*/  UIMAD.WIDE.U32 UR4, UR4, UR5, URZ ;  /* 0x00000005040472a5 */ /* 0x000fe2000f8e003f */
[----:B------:R-:W-:Y:S01]  /*b450*/  PRMT R0, RZ, 0x7610, R0 ;  /* 0x00007610ff007816 */ /* 0x000fe20000000000 */
[----:B------:R-:W-:Y:S02]  /*b460*/  IMAD.MOV.U32 R140, RZ, RZ, -0x1 ;  /* 0xffffffffff8c7424 */ /* 0x000fe400078e00ff */
[----:B------:R-:W-:Y:S02]  /*b470*/  IMAD.MOV.U32 R137, RZ, RZ, -0x1 ;  /* 0xffffffffff897424 */ /* 0x000fe400078e00ff */
[----:B0-----:R-:W-:-:S04]  /*b480*/  IMAD.WIDE.U32 R16, R3, UR4, R16 ;  /* 0x0000000403107c25 */ /* 0x001fc8000f8e0010 */
[----:B------:R-:W-:Y:S01]  /*b490*/  IMAD R3, R3, UR5, RZ ;  /* 0x0000000503037c24 */ /* 0x000fe2000f8e02ff */
[----:B------:R-:W-:Y:S02]  /*b4a0*/  ULDC.64 UR4, c[0x0][0x650] ;  /* 0x0001940000047ab9 */ /* 0x000fe40000000a00 */
[----:B------:R-:W-:Y:S01]  /*b4b0*/  ISETP.GE.U32.AND P0, PT, R16, UR4, PT ;  /* 0x0000000410007c0c */ /* 0x000fe2000bf06070 */
[----:B------:R-:W-:-:S05]  /*b4c0*/  IMAD.IADD R17, R17, 0x1, R3 ;  /* 0x0000000111117824 */ /* 0x000fca00078e0203 */
[----:B------:R-:W-:-:S13]  /*b4d0*/  ISETP.GE.U32.AND.EX P0, PT, R17, UR5, PT, P0 ;  /* 0x0000000511007c0c */ /* 0x000fda000bf06100 */
[----:B------:R-:W-:Y:S05]  /*b4e0*/  @P0 BRA `(.L_x_253) ;  /* 0x0000000400640947 */ /* 0x000fea0003800000 */
[----:B-1----:R-:W0:Y:S01]  /*b4f0*/  S2R R12, SR_CTAID.X ;  /* 0x00000000000c7919 */ /* 0x002e220000002500 */
[----:B------:R-:W1:Y:S01]  /*b500*/  LDC.64 R10, c[0x0][0x628] ;  /* 0x00018a00ff0a7b82 */ /* 0x000e620000000a00 */
[----:B------:R-:W-:Y:S01]  /*b510*/  ULDC UR4, c[0x0][0x150] ;  /* 0x0000540000047ab9 */ /* 0x000fe20000000800 */
[----:B------:R-:W-:Y:S01]  /*b520*/  IMAD.MOV.U32 R8, RZ, RZ, R16 ;  /* 0x000000ffff087224 */ /* 0x000fe200078e0010 */
[----:B------:R-:W0:Y:S01]  /*b530*/  S2R R24, SR_CTAID.Y ;  /* 0x0000000000187919 */ /* 0x000e220000002600 */
[----:B------:R-:W-:-:S04]  /*b540*/  IMAD.MOV.U32 R9, RZ, RZ, R17 ;  /* 0x000000ffff097224 */ /* 0x000fc800078e0011 */
[----:B------:R-:W2:Y:S08]  /*b550*/  LDC R21, c[0x0][0x144] ;  /* 0x00005100ff157b82 */ /* 0x000eb00000000800 */
[----:B------:R-:W2:Y:S08]  /*b560*/  LDC R0, c[0x0][0x630] ;  /* 0x00018c00ff007b82 */ /* 0x000eb00000000800 */
[----:B----4-:R-:W4:Y:S01]  /*b570*/  LDC.64 R14, c[0x0][0x620] ;  /* 0x00018800ff0e7b82 */ /* 0x010f220000000a00 */
[----:B-1----:R-:W-:-:S04]  /*b580*/  ISETP.NE.U32.AND P0, PT, R10, RZ, PT ;  /* 0x000000ff0a00720c */ /* 0x002fc80003f05070 */
[----:B------:R-:W-:Y:S02]  /*b590*/  ISETP.NE.AND.EX P0, PT, R11, RZ, PT, P0 ;  /* 0x000000ff0b00720c */ /* 0x000fe40003f05300 */
[----:B0-----:R-:W-:-:S05]  /*b5a0*/  I2FP.F32.U32 R3, R12 ;  /* 0x0000000c00037245 */ /* 0x001fca0000201000 */
[----:B------:R-:W-:-:S04]  /*b5b0*/  FMUL R3, R3, UR4 ;  /* 0x0000000403037c20 */ /* 0x000fc80008400000 */
[----:B------:R0:W1:Y:S02]  /*b5c0*/  F2I.U32.TRUNC.NTZ R20, R3 ;  /* 0x0000000300147305 */ /* 0x000064000020f000 */
[----:B--2---:R-:W-:Y:S05]  /*b5d0*/  @!P0 BRA `(.L_x_254) ;  /* 0x0000000000288947 */ /* 0x004fea0003800000 */
[----:B0-----:R-:W0:Y:S02]  /*b5e0*/  LDC R3, c[0x0][0x634] ;  /* 0x00018d00ff037b82 */ /* 0x001e240000000800 */
        /* <DEDUP_REMOVED lines=9> */
.L_x_254:
[----:B------:R-:W2:Y:S01]  /*b680*/  LDC.64 R28, c[0x0][0x640] ;  /* 0x00019000ff1c7b82 */ /* 0x000ea20000000a00 */
[-CC-:B------:R-:W-:Y:S01]  /*b690*/  SHF.R.U64 R137, R8, R0.reuse, R9.reuse ;  /* 0x0000000008897219 */ /* 0x180fe20000001209 */
[----:B-1----:R-:W-:Y:S01]  /*b6a0*/  IMAD.MOV R20, RZ, RZ, -R20 ;  /* 0x000000ffff147224 */ /* 0x002fe200078e0a14 */
[----:B------:R-:W-:Y:S01]  /*b6b0*/  SHF.R.U32.HI R0, RZ, R0, R9 ;  /* 0x00000000ff007219 */ /* 0x000fe20000011609 */
[----:B------:R-:W-:Y:S01]  /*b6c0*/  ULDC UR4, c[0x0][0x154] ;  /* 0x0000550000047ab9 */ /* 0x000fe20000000800 */
[----:B0-----:R-:W-:Y:S01]  /*b6d0*/  IADD3 R3, P0, RZ, -R137, RZ ;  /* 0x80000089ff037210 */ /* 0x001fe20007f1e0ff */
[----:B------:R-:W-:Y:S02]  /*b6e0*/  IMAD R21, R21, R20, R12 ;  /* 0x0000001415157224 */ /* 0x000fe400078e020c */
[----:B------:R-:W0:Y:S01]  /*b6f0*/  LDC R6, c[0x0][0x618] ;  /* 0x00018600ff067b82 */ /* 0x000e220000000800 */
[----:B------:R-:W-:Y:S02]  /*b700*/  IMAD.MOV.U32 R7, RZ, RZ, 0x1 ;  /* 0x00000001ff077424 */ /* 0x000fe400078e00ff */
[----:B------:R-:W-:-:S04]  /*b710*/  IMAD.X R5, RZ, RZ, ~R0, P0 ;  /* 0x000000ffff057224 */ /* 0x000fc800000e0e00 */
[-C--:B----4-:R-:W-:Y:S01]  /*b720*/  IMAD R0, R5, R14.reuse, RZ ;  /* 0x0000000e05007224 */ /* 0x090fe200078e02ff */
[----:B------:R-:W1:Y:S01]  /*b730*/  LDC R8, c[0x0][0x608] ;  /* 0x00018200ff087b82 */ /* 0x000e620000000800 */
[----:B------:R-:W-:-:S04]  /*b740*/  IMAD.WIDE.U32 R4, R3, R14, R16 ;  /* 0x0000000e03047225 */ /* 0x000fc800078e0010 */
[----:B------:R-:W-:Y:S01]  /*b750*/  IMAD R3, R3, R15, R0 ;  /* 0x0000000f03037224 */ /* 0x000fe200078e0200 */
[----:B------:R-:W-:Y:S02]  /*b760*/  I2FP.F32.U32 R0, R24 ;  /* 0x0000001800007245 */ /* 0x000fe40000201000 */
[----:B------:R-:W4:Y:S01]  /*b770*/  LDC R26, c[0x0][0x658] ;  /* 0x00019600ff1a7b82 */ /* 0x000f220000000800 */
[----:B------:R-:W-:Y:S01]  /*b780*/  IMAD.IADD R3, R5, 0x1, R3 ;  /* 0x0000000105037824 */ /* 0x000fe200078e0203 */
[----:B--2---:R-:W-:Y:S01]  /*b790*/  ISETP.NE.U32.AND P0, PT, R28, RZ, PT ;  /* 0x000000ff1c00720c */ /* 0x004fe20003f05070 */
[----:B------:R-:W-:Y:S01]  /*b7a0*/  FMUL R0, R0, UR4 ;  /* 0x0000000400007c20 */ /* 0x000fe20008400000 */
[----:B------:R-:W-:Y:S02]  /*b7b0*/  IMAD.MOV.U32 R5, RZ, RZ, -0x1 ;  /* 0xffffffffff057424 */ /* 0x000fe400078e00ff */
[----:B------:R-:W-:Y:S01]  /*b7c0*/  ISETP.NE.AND.EX P0, PT, R29, RZ, PT, P0 ;  /* 0x000000ff1d00720c */ /* 0x000fe20003f05300 */
[----:B------:R2:W2:Y:S01]  /*b7d0*/  F2I.U32.TRUNC.NTZ R13, R0 ;  /* 0x00000000000d7305 */ /* 0x0004a2000020f000 */
[----:B------:R-:W2:Y:S01]  /*b7e0*/  LDC R15, c[0x0][0x148] ;  /* 0x00005200ff0f7b82 */ /* 0x000ea20000000800 */
[----:B0-----:R-:W-:-:S02]  /*b7f0*/  SHF.R.U64 R12, R4, R6, R3 ;  /* 0x00000006040c7219 */ /* 0x001fc40000001203 */
[----:B------:R-:W-:-:S05]  /*b800*/  SHF.R.U32.HI R3, RZ, R6, R3 ;  /* 0x00000006ff037219 */ /* 0x000fca0000011603 */
[----:B------:R-:W0:Y:S01]  /*b810*/  LDC R20, c[0x0][0x600] ;  /* 0x00018000ff147b82 */ /* 0x000e220000000800 */
[-CC-:B-1----:R-:W-:Y:S02]  /*b820*/  SHF.R.U64 R10, R12, R8.reuse, R3.reuse ;  /* 0x000000080c0a7219 */ /* 0x182fe40000001203 */
[----:B------:R-:W-:-:S05]  /*b830*/  SHF.R.U32.HI R3, RZ, R8, R3 ;  /* 0x00000008ff037219 */ /* 0x000fca0000011603 */
[----:B------:R-:W1:Y:S01]  /*b840*/  LDC R27, c[0x0][0x648] ;  /* 0x00019200ff1b7b82 */ /* 0x000e620000000800 */
[-C--:B----4-:R-:W-:Y:S02]  /*b850*/  SHF.L.U32 R4, R5, R26.reuse, RZ ;  /* 0x0000001a05047219 */ /* 0x090fe400000006ff */
[-CC-:B------:R-:W-:Y:S02]  /*b860*/  SHF.R.U64 R14, R10, R26.reuse, R3.reuse ;  /* 0x0000001a0a0e7219 */ /* 0x180fe40000001203 */
[----:B------:R-:W-:Y:S02]  /*b870*/  SHF.R.U32.HI R5, RZ, R26, R3 ;  /* 0x0000001aff057219 */ /* 0x000fe40000011603 */
[----:B------:R-:W-:Y:S01]  /*b880*/  LOP3.LUT R25, RZ, R4, RZ, 0x33, !PT ;  /* 0x00000004ff197212 */ /* 0x000fe200078e33ff */
[----:B------:R-:W4:Y:S01]  /*b890*/  LDC R30, c[0x0][0x638] ;  /* 0x00018e00ff1e7b82 */ /* 0x000f220000000800 */
[----:B------:R-:W-:Y:S01]  /*b8a0*/  SHF.L.U32 R26, R7, R26, RZ ;  /* 0x0000001a071a7219 */ /* 0x000fe200000006ff */
[----:B------:R-:W-:-:S06]  /*b8b0*/  IMAD.MOV.U32 R4, RZ, RZ, R14 ;  /* 0x000000ffff047224 */ /* 0x000fcc00078e000e */
[----:B------:R-:W0:Y:S01]  /*b8c0*/  LDC R31, c[0x0][0x610] ;  /* 0x00018400ff1f7b82 */ /* 0x000e220000000800 */
[----:B------:R-:W-:Y:S05]  /*b8d0*/  @!P0 BRA `(.L_x_255) ;  /* 0x0000000000288947 */ /* 0x000fea0003800000 */
[----:B------:R-:W3:Y:S02]  /*b8e0*/  LDC R3, c[0x0][0x64c] ;  /* 0x00019300ff037b82 */ /* 0x000ee40000000800 */
[----:B---3--:R-:W-:-:S05]  /*b8f0*/  IADD3 R3, P0, R14, R3, RZ ;  /* 0x000000030e037210 */ /* 0x008fca0007f1e0ff */
        /* <DEDUP_REMOVED lines=8> */
.L_x_255:
[----:B------:R-:W-:Y:S01]  /*b980*/  ISETP.NE.AND P0, PT, R2, 0x1, PT ;  /* 0x000000010200780c */ /* 0x000fe20003f05270 */
[----:B0-----:R-:W-:Y:S01]  /*b990*/  VIADD R7, R20, 0xffffffff ;  /* 0xffffffff14077836 */ /* 0x001fe20000000000 */
[----:B-12---:R-:W-:Y:S01]  /*b9a0*/  SHF.R.U64 R0, R4, R27, R5 ;  /* 0x0000001b04007219 */ /* 0x006fe20000001205 */
[----:B------:R-:W-:Y:S01]  /*b9b0*/  IMAD.MOV R13, RZ, RZ, -R13 ;  /* 0x000000ffff0d7224 */ /* 0x000fe200078e0a0d */
[----:B------:R-:W-:Y:S01]  /*b9c0*/  LOP3.LUT R5, R10, R25, RZ, 0xc0, !PT ;  /* 0x000000190a057212 */ /* 0x000fe200078ec0ff */
[----:B------:R-:W-:Y:S02]  /*b9d0*/  IMAD.MOV.U32 R4, RZ, RZ, 0x1 ;  /* 0x00000001ff047424 */ /* 0x000fe400078e00ff */
[----:B------:R-:W-:Y:S02]  /*b9e0*/  IMAD.MOV R3, RZ, RZ, -R0 ;  /* 0x000000ffff037224 */ /* 0x000fe400078e0a00 */
[----:B------:R-:W-:Y:S01]  /*b9f0*/  IMAD R8, R26, R0, R5 ;  /* 0x000000001a087224 */ /* 0x000fe200078e0205 */
[----:B------:R-:W-:Y:S01]  /*ba00*/  LOP3.LUT R5, R12, R7, RZ, 0xc0, !PT ;  /* 0x000000070c057212 */ /* 0x000fe200078ec0ff */
[----:B----4-:R-:W-:-:S02]  /*ba10*/  IMAD R0, R3, R30, R14 ;  /* 0x0000001e03007224 */ /* 0x010fc400078e020e */
[----:B------:R-:W-:Y:S02]  /*ba20*/  @P0 IMAD R21, R15, R13, R24 ;  /* 0x0000000d0f150224 */ /* 0x000fe400078e0218 */
[----:B------:R-:W-:Y:S01]  /*ba30*/  IMAD R3, R0, R20, R5 ;  /* 0x0000001400037224 */ /* 0x000fe200078e0205 */
[----:B------:R-:W-:Y:S01]  /*ba40*/  PRMT R0, R4, 0x7610, R0 ;  /* 0x0000761004007816 */ /* 0x000fe20000000000 */
[----:B------:R-:W-:-:S05]  /*ba50*/  IMAD R8, R8, R31, R21 ;  /* 0x0000001f08087224 */ /* 0x000fca00078e0215 */
[----:B------:R-:W-:Y:S02]  /*ba60*/  SEL R140, R3, R8, !P0 ;  /* 0x00000008038c7207 */ /* 0x000fe40004000000 */
[----:B------:R-:W-:-:S07]  /*ba70*/  SEL R8, R8, R3, !P0 ;  /* 0x0000000308087207 */ /* 0x000fce0004000000 */
.L_x_253:
[----:B------:R-:W-:Y:S01]  /*ba80*/  LOP3.LUT P0, RZ, R0, 0xff, RZ, 0xc0, !PT ;  /* 0x000000ff00ff7812 */ /* 0x000fe2000780c0ff */
[----:B------:R-:W-:-:S12]  /*ba90*/  IMAD.MOV.U32 R139, RZ, RZ, R8 ;  /* 0x000000ffff8b7224 */ /* 0x000fd800078e0008 */
[----:B------:R-:W-:Y:S05]  /*baa0*/  @P0 BRA `(.L_x_256) ;  /* 0xffffff5400d00947 */ /* 0x000fea000383ffff */
[----:B------:R-:W-:Y:S05]  /*bab0*/  EXIT ;  /* 0x000000000000794d */ /* 0x000fea0003800000 */
.L_x_7:
[----:B0-----:R-:W-:Y:S01]  /*bac0*/  ULDC.64 UR4, c[0x0][0x650] ;  /* 0x0001940000047ab9 */ /* 0x001fe20000000a00 */
        /* <DEDUP_REMOVED lines=25> */
.L_x_258:
[----:B------:R-:W0:Y:S01]  /*bc60*/  LDC.64 R28, c[0x0][0x640] ;  /* 0x00019000ff1c7b82 */ /* 0x000e220000000a00 */
[-CC-:B------:R-:W-:Y:S01]  /*bc70*/  SHF.R.U64 R22, R12, R6.reuse, R13.reuse ;  /* 0x000000060c167219 */ /* 0x180fe2000000120d */
[----:B------:R-:W-:Y:S01]  /*bc80*/  IMAD.MOV.U32 R30, RZ, RZ, 0x1 ;  /* 0x00000001ff1e7424 */ /* 0x000fe200078e00ff */
[----:B------:R-:W-:Y:S02]  /*bc90*/  SHF.R.U32.HI R6, RZ, R6, R13 ;  /* 0x00000006ff067219 */ /* 0x000fe4000001160d */
        /* <DEDUP_REMOVED lines=8> */
[----:B------:R-:W-:Y:S01]  /*bd20*/  IMAD.IADD R9, R9, 0x1, R11 ;  /* 0x0000000109097824 */ /* 0x000fe200078e020b */
[----:B0-----:R-:W-:-:S04]  /*bd30*/  ISETP.NE.U32.AND P0, PT, R28, RZ, PT ;  /* 0x000000ff1c00720c */ /* 0x001fc80003f05070 */
[----:B------:R-:W-:Y:S02]  /*bd40*/  ISETP.NE.AND.EX P0, PT, R29, RZ, PT, P0 ;  /* 0x000000ff1d00720c */ /* 0x000fe40003f05300 */
[----:B------:R-:W0:Y:S01]  /*bd50*/  LDC R20, c[0x0][0x600] ;  /* 0x00018000ff147b82 */ /* 0x000e220000000800 */
[-CC-:B-1----:R-:W-:Y:S01]  /*bd60*/  SHF.R.U64 R14, R8, R10.reuse, R9.reuse ;  /* 0x0000000a080e7219 */ /* 0x182fe20000001209 */
[----:B------:R-:W-:Y:S01]  /*bd70*/  IMAD.MOV.U32 R8, RZ, RZ, -0x1 ;  /* 0xffffffffff087424 */ /* 0x000fe200078e00ff */
[----:B------:R-:W-:-:S05]  /*bd80*/  SHF.R.U32.HI R9, RZ, R10, R9 ;  /* 0x0000000aff097219 */ /* 0x000fca0000011609 */
[----:B------:R-:W1:Y:S01]  /*bd90*/  LDC R24, c[0x0][0x648] ;  /* 0x00019200ff187b82 */ /* 0x000e620000000800 */
[-CC-:B--2---:R-:W-:Y:S02]  /*bda0*/  SHF.R.U64 R23, R14, R12.reuse, R9.reuse ;  /* 0x0000000c0e177219 */ /* 0x184fe40000001209 */
[----:B------:R-:W-:-:S05]  /*bdb0*/  SHF.R.U32.HI R6, RZ, R12, R9 ;  /* 0x0000000cff067219 */ /* 0x000fca0000011609 */
[----:B------:R-:W2:Y:S01]  /*bdc0*/  LDC R26, c[0x0][0x638] ;  /* 0x00018e00ff1a7b82 */ /* 0x000ea20000000800 */
[-C--:B---3--:R-:W-:Y:S02]  /*bdd0*/  SHF.L.U32 R8, R8, R27.reuse, RZ ;  /* 0x0000001b08087219 */ /* 0x088fe400000006ff */
[-CC-:B------:R-:W-:Y:S02]  /*bde0*/  SHF.R.U64 R25, R23, R27.reuse, R6.reuse ;  /* 0x0000001b17197219 */ /* 0x180fe40000001206 */
[----:B------:R-:W-:Y:S02]  /*bdf0*/  LOP3.LUT R32, RZ, R8, RZ, 0x33, !PT ;  /* 0x00000008ff207212 */ /* 0x000fe400078e33ff */
[----:B------:R-:W-:Y:S01]  /*be00*/  SHF.R.U32.HI R9, RZ, R27, R6 ;  /* 0x0000001bff097219 */ /* 0x000fe20000011606 */
[----:B------:R-:W3:Y:S01]  /*be10*/  LDC R31, c[0x0][0x610] ;  /* 0x00018400ff1f7b82 */ /* 0x000ee20000000800 */
[----:B------:R-:W-:Y:S01]  /*be20*/  IMAD.MOV.U32 R8, RZ, RZ, R25 ;  /* 0x000000ffff087224 */ /* 0x000fe200078e0019 */
[----:B------:R-:W-:Y:S06]  /*be30*/  @!P0 BRA `(.L_x_259) ;  /* 0x0000000000288947 */ /* 0x000fec0003800000 */
        /* <DEDUP_REMOVED lines=10> */
.L_x_259:
[----:B------:R-:W-:Y:S02]  /*bee0*/  ISETP.NE.AND P0, PT, R2, 0x1, PT ;  /* 0x000000010200780c */ /* 0x000fe40003f05270 */
[----:B-1----:R-:W-:Y:S01]  /*bef0*/  SHF.R.U64 R6, R8, R24, R9 ;  /* 0x0000001808067219 */ /* 0x002fe20000001209 */
[----:B0-----:R-:W-:Y:S01]  /*bf00*/  VIADD R9, R20, 0xffffffff ;  /* 0xffffffff14097836 */ /* 0x001fe20000000000 */
[----:B------:R-:W-:Y:S02]  /*bf10*/  SHF.L.U32 R30, R30, R27, RZ ;  /* 0x0000001b1e1e7219 */ /* 0x000fe400000006ff */
[----:B------:R-:W-:Y:S01]  /*bf20*/  LOP3.LUT R5, R23, R32, RZ, 0xc0, !PT ;  /* 0x0000002017057212 */ /* 0x000fe200078ec0ff */
[----:B------:R-:W-:-:S04]  /*bf30*/  IMAD.MOV R8, RZ, RZ, -R6 ;  /* 0x000000ffff087224 */ /* 0x000fc800078e0a06 */
[----:B------:R-:W-:Y:S01]  /*bf40*/  IMAD R6, R30, R6, R5 ;  /* 0x000000061e067224 */ /* 0x000fe200078e0205 */
[----:B------:R-:W-:Y:S01]  /*bf50*/  LOP3.LUT R5, R14, R9, RZ, 0xc0, !PT ;  /* 0x000000090e057212 */ /* 0x000fe200078ec0ff */
[----:B------:R-:W-:Y:S02]  /*bf60*/  @P0 IMAD R3, R7, R21, R4 ;  /* 0x0000001507030224 */ /* 0x000fe400078e0204 */
[----:B--2---:R-:W-:Y:S02]  /*bf70*/  IMAD R4, R8, R26, R25 ;  /* 0x0000001a08047224 */ /* 0x004fe400078e0219 */
[----:B---3--:R-:W-:Y:S02]  /*bf80*/  IMAD R3, R6, R31, R3 ;  /* 0x0000001f06037224 */ /* 0x008fe400078e0203 */
[----:B------:R-:W-:Y:S02]  /*bf90*/  IMAD R4, R4, R20, R5 ;  /* 0x0000001404047224 */ /* 0x000fe400078e0205 */
[----:B------:R-:W-:-:S02]  /*bfa0*/  IMAD.MOV.U32 R8, RZ, RZ, 0x1 ;  /* 0x00000001ff087424 */ /* 0x000fc400078e00ff */
[----:B------:R-:W-:Y:S01]  /*bfb0*/  IMAD.MOV.U32 R6, RZ, RZ, R22 ;  /* 0x000000ffff067224 */ /* 0x000fe200078e0016 */
[----:B------:R-:W-:Y:S02]  /*bfc0*/  SEL R20, R4, R3, !P0 ;  /* 0x0000000304147207 */ /* 0x000fe40004000000 */
[----:B------:R-:W-:-:S07]  /*bfd0*/  SEL R13, R3, R4, !P0 ;  /* 0x00000004030d7207 */ /* 0x000fce0004000000 */
.L_x_257:
[----:B------:R-:W-:-:S08]  /*bfe0*/  NOP ;  /* 0x0000000000007918 */ /* 0x000fd00000000000 */
[----:B------:R-:W0:-:S00]  /*bff0*/  USETMAXREG.DEALLOC.CTAPOOL 0x28 ;  /* 0x00000028000079c8 */ /* 0x000e0000080e0500 */
[----:B0-----:R-:W-:-:S13]  /*c000*/  ISETP.NE.AND P0, PT, R0, RZ, PT ;  /* 0x000000ff0000720c */ /* 0x001fda0003f05270 */
[----:B------:R-:W-:Y:S05]  /*c010*/  @P0 EXIT ;  /* 0x000000000000094d */ /* 0x000fea0003800000 */
[----:B------:R-:W-:Y:S01]  /*c020*/  LOP3.LUT P0, RZ, R8, 0xff, RZ, 0xc0, !PT ;  /* 0x000000ff08ff7812 */ /* 0x000fe2000780c0ff */
[----:B------:R-:W-:Y:S02]  /*c030*/  IMAD.MOV.U32 R0, RZ, RZ, 0x1 ;  /* 0x00000001ff007424 */ /* 0x000fe400078e00ff */
[----:B------:R-:W-:-:S10]  /*c040*/  IMAD.MOV.U32 R3, RZ, RZ, RZ ;  /* 0x000000ffff037224 */ /* 0x000fd400078e00ff */
[----:B------:R-:W-:Y:S05]  /*c050*/  @!P0 BRA `(.L_x_260) ;  /* 0x0000000c00408947 */ /* 0x000fea0003800000 */
[----:B------:R-:W0:Y:S01]  /*c060*/  LDC R0, c[0x0][0x28c] ;  /* 0x0000a300ff007b82 */ /* 0x000e220000000800 */
[----:B------:R-:W1:Y:S01]  /*c070*/  S2R R9, SR_CgaCtaId ;  /* 0x0000000000097919 */ /* 0x000e620000008800 */
[----:B------:R-:W-:Y:S01]  /*c080*/  ULDC UR5, c[0x0][0x600] ;  /* 0x0001800000057ab9 */ /* 0x000fe20000000800 */
[----:B------:R-:W-:Y:S01]  /*c090*/  ULDC UR4, c[0x0][0xc] ;  /* 0x0000030000047ab9 */ /* 0x000fe20000000800 */
[----:B------:R-:W-:Y:S01]  /*c0a0*/  UIADD3 UR16, UR5, -0x1, URZ ;  /* 0xffffffff05107890 */ /* 0x000fe2000fffe03f */
[----:B------:R-:W-:Y:S01]  /*c0b0*/  BSSY B0, `(.L_x_260) ;  /* 0x00000ca000007945 */ /* 0x000fe20003800000 */
[----:B------:R-:W-:Y:S01]  /*c0c0*/  ULDC UR6, c[0x0][0x658] ;  /* 0x0001960000067ab9 */ /* 0x000fe20000000800 */
[----:B------:R-:W-:Y:S01]  /*c0d0*/  ULDC UR5, c[0x0][0x10] ;  /* 0x0000040000057ab9 */ /* 0x000fe20000000800 */
[----:B------:R-:W-:Y:S01]  /*c0e0*/  UMOV UR7, 0xffffffff ;  /* 0xffffffff00077882 */ /* 0x000fe20000000000 */
[----:B------:R-:W-:Y:S01]  /*c0f0*/  UMOV UR8, 0x1 ;  /* 0x0000000100087882 */ /* 0x000fe20000000000 */
[----:B------:R-:W-:Y:S01]  /*c100*/  UIMAD.WIDE.U32 UR4, UR4, UR5, URZ ;  /* 0x00000005040472a5 */ /* 0x000fe2000f8e003f */
[----:B------:R-:W-:Y:S01]  /*c110*/  IMAD.MOV.U32 R10, RZ, RZ, 0x1 ;  /* 0x00000001ff0a7424 */ /* 0x000fe200078e00ff */
[----:B------:R-:W-:Y:S01]  /*c120*/  USHF.L.U32 UR7, UR7, UR6, URZ ;  /* 0x0000000607077299 */ /* 0x000fe2000800063f */
[----:B------:R-:W-:Y:S01]  /*c130*/  LOP3.LUT R12, R19, 0x2, RZ, 0xfc, !PT ;  /* 0x00000002130c7812 */ /* 0x000fe200078efcff */
[----:B------:R-:W-:-:S02]  /*c140*/  USHF.L.U32 UR18, UR8, UR6, URZ ;  /* 0x0000000608127299 */ /* 0x000fc4000800063f */
[----:B------:R-:W-:Y:S01]  /*c150*/  ULOP3.LUT UR17, URZ, UR7, URZ, 0x33, !UPT ;  /* 0x000000073f117292 */ /* 0x000fe2000f8e333f */
[----:B------:R-:W-:Y:S01]  /*c160*/  ULDC UR6, c[0x0][0x14] ;  /* 0x0000050000067ab9 */ /* 0x000fe20000000800 */
[----:B------:R-:W-:Y:S01]  /*c170*/  ULDC.64 UR22, c[0x0][0x198] ;  /* 0x0000660000167ab9 */ /* 0x000fe20000000a00 */
[----:B------:R-:W-:Y:S02]  /*c180*/  UIMAD.WIDE.U32 UR20, UR4, UR6, URZ ;  /* 0x00000006041472a5 */ /* 0x000fe4000f8e003f */
[----:B------:R-:W-:Y:S01]  /*c190*/  UIMAD UR13, UR5, UR6, URZ ;  /* 0x00000006050d72a4 */ /* 0x000fe2000f8e023f */
[----:B0-----:R-:W-:-:S03]  /*c1a0*/  VIADD R0, R0, 0x3f ;  /* 0x0000003f00007836 */ /* 0x001fc60000000000 */
[----:B------:R-:W-:Y:S02]  /*c1b0*/  UIADD3 UR13, UR21, UR13, URZ ;  /* 0x0000000d150d7290 */ /* 0x000fe4000fffe03f */
[----:B------:R-:W-:-:S04]  /*c1c0*/  SHF.R.S32.HI R3, RZ, 0x1f, R0 ;  /* 0x0000001fff037819 */ /* 0x000fc80000011400 */
[----:B------:R-:W-:Y:S01]  /*c1d0*/  LEA.HI R3, R3, R0, RZ, 0x6 ;  /* 0x0000000003037211 */ /* 0x000fe200078f30ff */
[----:B------:R-:W-:Y:S01]  /*c1e0*/  IMAD.MOV.U32 R0, RZ, RZ, 0x1 ;  /* 0x00000001ff007424 */ /* 0x000fe200078e00ff */
[----:B-1----:R-:W-:Y:S02]  /*c1f0*/  LOP3.LUT R9, R9, 0x1, RZ, 0xc0, !PT ;  /* 0x0000000109097812 */ /* 0x002fe400078ec0ff */
[----:B------:R-:W-:Y:S01]  /*c200*/  SHF.R.S32.HI R8, RZ, 0x6, R3 ;  /* 0x00000006ff087819 */ /* 0x000fe20000011403 */
[----:B------:R-:W-:-:S04]  /*c210*/  IMAD.MOV.U32 R3, RZ, RZ, RZ ;  /* 0x000000ffff037224 */ /* 0x000fc800078e00ff */
[----:B------:R-:W-:-:S07]  /*c220*/  VIADD R11, R8, 0x1 ;  /* 0x00000001080b7836 */ /* 0x000fce0000000000 */
.L_x_271:
[----:B------:R-:W-:-:S03]  /*c230*/  UMOV UR4, 0xffffffff ;  /* 0xffffffff00047882 */ /* 0x000fc60000000000 */
[----:B------:R-:W-:Y:S05]  /*c240*/  BRA.DIV UR4, `(.L_x_261) ;  /* 0x0000000e04b07947 */ /* 0x000fea000b800000 */
[----:B------:R-:W-:-:S13]  /*c250*/  ELECT P6, URZ, PT ;  /* 0x00000000003f782f */ /* 0x000fda00038c0000 */
.L_x_282:
[----:B------:R-:W0:Y:S01]  /*c260*/  LDC R4, c[0x0][0x28c] ;  /* 0x0000a300ff047b82 */ /* 0x000e220000000800 */
[----:B------:R-:W-:Y:S01]  /*c270*/  BSSY B1, `(.L_x_262) ;  /* 0x000003a000017945 */ /* 0x000fe20003800000 */
[----:B0-----:R-:W-:-:S13]  /*c280*/  ISETP.LT.OR P6, PT, R4, 0x1, !P6 ;  /* 0x000000010400780c */ /* 0x001fda00077c1670 */
[----:B------:R-:W-:Y:S05]  /*c290*/  @P6 BRA `(.L_x_263) ;  /* 0x0000000000dc6947 */ /* 0x000fea0003800000 */
[----:B------:R-:W-:Y:S02]  /*c2a0*/  IMAD R20, R20, 0x2, R9 ;  /* 0x0000000214147824 */ /* 0x000fe400078e0209 */
[----:B------:R-:W-:Y:S02]  /*c2b0*/  IMAD.SHL.U32 R21, R13, 0x100, RZ ;  /* 0x000001000d157824 */ /* 0x000fe400078e00ff */
[----:B------:R-:W-:Y:S02]  /*c2c0*/  IMAD.MOV.U32 R22, RZ, RZ, RZ ;  /* 0x000000ffff167224 */ /* 0x000fe400078e00ff */
[----:B------:R-:W-:Y:S02]  /*c2d0*/  IMAD.MOV.U32 R4, RZ, RZ, R11 ;  /* 0x000000ffff047224 */ /* 0x000fe400078e000b */
[----:B------:R-:W-:Y:S02]  /*c2e0*/  IMAD.MOV.U32 R5, RZ, RZ, R0 ;  /* 0x000000ffff057224 */ /* 0x000fe400078e0000 */
[----:B------:R-:W-:-:S02]  /*c2f0*/  IMAD.MOV.U32 R14, RZ, RZ, R3 ;  /* 0x000000ffff0e7224 */ /* 0x000fc400078e0003 */
[----:B------:R-:W-:-:S07]  /*c300*/  IMAD R15, R20, 0x38, RZ ;  /* 0x00000038140f7824 */ /* 0x000fce00078e02ff */
.L_x_266:
[----:B------:R-:W0:Y:S01]  /*c310*/  S2R R20, SR_CgaCtaId ;  /* 0x0000000000147919 */ /* 0x000e220000008800 */
[----:B------:R-:W-:Y:S02]  /*c320*/  MOV R7, 0x400 ;  /* 0x0000040000077802 */ /* 0x000fe40000000f00 */
[----:B------:R-:W-:-:S13]  /*c330*/  LOP3.LUT P1, RZ, R18, 0x7f, RZ, 0xc0, !PT ;  /* 0x0000007f12ff7812 */ /* 0x000fda000782c0ff */
[----:B------:R-:W1:Y:S01]  /*c340*/  @!P1 LDC R13, c[0x0][0x500] ;  /* 0x00014000ff0d9b82 */ /* 0x000e620000000800 */
[----:B0-----:R-:W-:Y:S02]  /*c350*/  LEA R23, R20, R7, 0x18 ;  /* 0x0000000714177211 */ /* 0x001fe400078ec0ff */
[----:B------:R-:W-:-:S03]  /*c360*/  SHF.L.U32 R7, R5, 0x1f, RZ ;  /* 0x0000001f05077819 */ /* 0x000fc600000006ff */
[----:B------:R-:W-:-:S04]  /*c370*/  IMAD R20, R14, 0x8, R23 ;  /* 0x000000080e147824 */ /* 0x000fc800078e0217 */
[----:B------:R-:W0:Y:S02]  /*c380*/  SYNCS.PHASECHK.TRANS64.TRYWAIT P0, [R20+URZ+0x20], R7 ;  /* 0x00002007140075a7 */ /* 0x000e24000800017f */
[----:B01----:R-:W-:Y:S05]  /*c390*/  @!P0 BRA `(.L_x_264) ;  /* 0x0000000c007c8947 */ /* 0x003fea0003800000 */
.L_x_283:
[----:B0-----:R-:W-:Y:S01]  /*c3a0*/  PRMT R7, R12, 0x9910, RZ ;  /* 0x000099100c077816 */ /* 0x001fe200000000ff */
[----:B------:R0:W-:Y:S03]  /*c3b0*/  @!P1 SYNCS.ARRIVE.TRANS64 RZ, [R20+URZ], R13 ;  /* 0x0000000d14ff99a7 */ /* 0x0001e6000800003f */
[----:B------:R-:W-:-:S13]  /*c3c0*/  ISETP.NE.AND P0, PT, R7, 0x2, PT ;  /* 0x000000020700780c */ /* 0x000fda0003f05270 */
[----:B0-----:R-:W-:Y:S05]  /*c3d0*/  @P0 BRA `(.L_x_265) ;  /* 0x0000000000040947 */ /* 0x001fea0003800000 */
[----:B------:R-:W-:Y:S01]  /*c3e0*/  BPT.TRAP 0x1 ;  /* 0x000000040000795c */ /* 0x000fe20000300000 */
.L_x_265:
[----:B------:R-:W-:Y:S01]  /*c3f0*/  IMAD R7, R14, 0x2, R9 ;  /* 0x000000020e077824 */ /* 0x000fe200078e0209 */
[----:B------:R-:W-:Y:S01]  /*c400*/  R2UR UR9, R20 ;  /* 0x00000000140972ca */ /* 0x000fe200000e0000 */
[--C-:B------:R-:W-:Y:S01]  /*c410*/  IMAD R13, R14, 0x8000, R23.reuse ;  /* 0x000080000e0d7824 */ /* 0x100fe200078e0217 */
[----:B------:R-:W-:Y:S01]  /*c420*/  UIADD3 UR4, UP0, UR22, 0xf0, URZ ;  /* 0x000000f016047890 */ /* 0x000fe2000ff1e03f */
[----:B------:R-:W-:Y:S01]  /*c430*/  IMAD R7, R7, 0xe00, RZ ;  /* 0x00000e0007077824 */ /* 0x000fe200078e02ff */
[----:B------:R-:W-:Y:S01]  /*c440*/  R2UR UR11, R21 ;  /* 0x00000000150b72ca */ /* 0x000fe200000e0000 */
[----:B------:R-:W-:Y:S01]  /*c450*/  VIADD R4, R4, 0xffffffff ;  /* 0xffffffff04047836 */ /* 0x000fe20000000000 */
[----:B------:R-:W-:Y:S01]  /*c460*/  R2UR UR5, R13 ;  /* 0x000000000d0572ca */ /* 0x000fe200000e0000 */
[----:B------:R-:W-:Y:S01]  /*c470*/  IMAD R7, R7, 0x2, R23 ;  /* 0x0000000207077824 */ /* 0x000fe200078e0217 */
[----:B------:R-:W-:Y:S01]  /*c480*/  R2UR UR10, R22 ;  /* 0x00000000160a72ca */ /* 0x000fe200000e0000 */
[----:B------:R-:W-:Y:S01]  /*c490*/  UIADD3 UR24, UP1, UR22, 0x1f0, URZ ;  /* 0x000001f016187890 */ /* 0x000fe2000ff3e03f */
[----:B------:R-:W-:Y:S01]  /*c4a0*/  R2UR UR12, R6 ;  /* 0x00000000060c72ca */ /* 0x000fe200000e0000 */
[----:B------:R-:W-:Y:S01]  /*c4b0*/  VIADD R14, R14, 0x1 ;  /* 0x000000010e0e7836 */ /* 0x000fe20000000000 */
[----:B------:R-:W-:Y:S01]  /*c4c0*/  R2UR UR8, R7 ;  /* 0x00000000070872ca */ /* 0x000fe200000e0000 */
[----:B------:R-:W-:Y:S01]  /*c4d0*/  UIADD3.X UR25, URZ, UR23, URZ, UP1, !UPT ;  /* 0x000000173f197290 */ /* 0x000fe20008ffe43f */
[----:B------:R-:W-:Y:S01]  /*c4e0*/  R2UR UR19, R15 ;  /* 0x000000000f1372ca */ /* 0x000fe200000e0000 */
[----:B------:R-:W-:Y:S01]  /*c4f0*/  UMOV UR6, 0x0 ;  /* 0x0000000000067882 */ /* 0x000fe20000000000 */
[----:B------:R-:W-:Y:S01]  /*c500*/  ISETP.GT.AND P1, PT, R4, 0x1, PT ;  /* 0x000000010400780c */ /* 0x000fe20003f24270 */
[----:B------:R-:W-:Y:S01]  /*c510*/  UMOV UR7, 0x10000000 ;  /* 0x1000000000077882 */ /* 0x000fe20000000000 */
[----:B------:R-:W-:Y:S01]  /*c520*/  ISETP.NE.AND P0, PT, R14, 0x4, PT ;  /* 0x000000040e00780c */ /* 0x000fe20003f05270 */
[----:B------:R-:W-:Y:S01]  /*c530*/  UIADD3 UR14, UR5, 0x100, URZ ;  /* 0x00000100050e7890 */ /* 0x000fe2000fffe03f */
[----:B------:R-:W-:Y:S01]  /*c540*/  VIADD R22, R22, 0x40 ;  /* 0x0000004016167836 */ /* 0x000fe20000000000 */
[----:B------:R-:W-:Y:S01]  /*c550*/  UIADD3.X UR5, URZ, UR23, URZ, UP0, !UPT ;  /* 0x000000173f057290 */ /* 0x000fe200087fe43f */
[----:B------:R-:W-:Y:S01]  /*c560*/  SEL R20, RZ, 0x1, P0 ;  /* 0x00000001ff147807 */ /* 0x000fe20000000000 */
[----:B------:R-:W-:Y:S01]  /*c570*/  UMOV UR26, 0x30000 ;  /* 0x00030000001a7882 */ /* 0x000fe20000000000 */
[----:B------:R-:W-:Y:S01]  /*c580*/  SEL R14, R14, RZ, P0 ;  /* 0x000000ff0e0e7207 */ /* 0x000fe20000000000 */
[----:B------:R-:W-:Y:S01]  /*c590*/  UIADD3 UR15, UR8, 0x20100, URZ ;  /* 0x00020100080f7890 */ /* 0x000fe2000fffe03f */
[----:B------:R-:W-:-:S02]  /*c5a0*/  LOP3.LUT R5, R5, R20, RZ, 0x3c, !PT ;  /* 0x0000001405057212 */ /* 0x000fc400078e3cff */
[----:B------:R-:W-:Y:S02]  /*c5b0*/  UMOV UR8, UR14 ;  /* 0x0000000e00087c82 */ /* 0x000fe40008000000 */
[----:B------:R0:W-:Y:S02]  /*c5c0*/  UTMALDG.3D [UR8], [UR4], desc[UR6] ;  /* 0x00000608040075b4 */ /* 0x0001e40008011000 */
[----:B0-----:R-:W-:Y:S01]  /*c5d0*/  UMOV UR8, UR15 ;  /* 0x0000000f00087c82 */ /* 0x001fe20008000000 */
[----:B------:R-:W-:Y:S02]  /*c5e0*/  UMOV UR11, UR19 ;  /* 0x00000013000b7c82 */ /* 0x000fe40008000000 */
[----:B------:R0:W-:Y:S02]  /*c5f0*/  UTMALDG.3D.MULTICAST [UR8], [UR24], UR26, desc[UR6] ;  /* 0x00000608180073b4 */ /* 0x0001e4000801181a */
[----:B0-----:R-:W-:Y:S05]  /*c600*/  @P1 BRA `(.L_x_266) ;  /* 0xfffffffc00401947 */ /* 0x001fea000383ffff */
.L_x_263:
[----:B------:R-:W-:Y:S05]  /*c610*/  BSYNC B1 ;  /* 0x0000000000017941 */ /* 0x000fea0003800000 */
.L_x_262:
[----:B------:R-:W-:Y:S01]  /*c620*/  LOP3.LUT P1, RZ, R10, 0xff, RZ, 0xc0, !PT ;  /* 0x000000ff0aff7812 */ /* 0x000fe2000782c0ff */
[----:B------:R-:W-:Y:S01]  /*c630*/  IMAD.IADD R3, R8, 0x1, R3 ;  /* 0x0000000108037824 */ /* 0x000fe200078e0203 */
[----:B------:R-:W-:Y:S01]  /*c640*/  IADD3 R16, P2, R16, UR20, RZ ;  /* 0x0000001410107c10 */ /* 0x000fe2000ff5e0ff */
[----:B------:R-:W-:Y:S01]  /*c650*/  ULDC.64 UR4, c[0x0][0x650] ;  /* 0x0001940000047ab9 */ /* 0x000fe20000000a00 */
[----:B------:R-:W-:Y:S01]  /*c660*/  BSSY B1, `(.L_x_267) ;  /* 0x000006c000017945 */ /* 0x000fe20003800000 */
[----:B------:R-:W-:Y:S01]  /*c670*/  IMAD.MOV.U32 R13, RZ, RZ, -0x1 ;  /* 0xffffffffff0d7424 */ /* 0x000fe200078e00ff */
[----:B------:R-:W-:Y:S01]  /*c680*/  ISETP.GT.U32.AND P0, PT, R3, 0x3, PT ;  /* 0x000000030300780c */ /* 0x000fe20003f04070 */
[----:B------:R-:W-:Y:S01]  /*c690*/  IMAD.MOV.U32 R20, RZ, RZ, -0x1 ;  /* 0xffffffffff147424 */ /* 0x000fe200078e00ff */
[----:B------:R-:W-:Y:S02]  /*c6a0*/  SHF.R.U32.HI R4, RZ, 0x2, R3 ;  /* 0x00000002ff047819 */ /* 0x000fe40000011603 */
[----:B------:R-:W-:-:S02]  /*c6b0*/  ISETP.LT.U32.AND P0, PT, R8, 0x4, P0 ;  /* 0x000000040800780c */ /* 0x000fc40000701070 */
[----:B------:R-:W-:Y:S01]  /*c6c0*/  IADD3.X R17, R17, UR13, RZ, P2, !PT ;  /* 0x0000000d11117c10 */ /* 0x000fe200097fe4ff */
[----:B------:R-:W0:Y:S01]  /*c6d0*/  @P1 S2R R6, SR_CgaCtaId ;  /* 0x0000000000061919 */ /* 0x000e220000008800 */
[----:B------:R-:W-:Y:S02]  /*c6e0*/  @P1 MOV R5, 0x400 ;  /* 0x0000040000051802 */ /* 0x000fe40000000f00 */
[----:B------:R-:W-:Y:S02]  /*c6f0*/  ISETP.GE.U32.AND P2, PT, R16, UR4, PT ;  /* 0x0000000410007c0c */ /* 0x000fe4000bf46070 */
[----:B------:R-:W-:Y:S02]  /*c700*/  LOP3.LUT R4, R4, 0x1, RZ, 0xc0, !PT ;  /* 0x0000000104047812 */ /* 0x000fe400078ec0ff */
[----:B------:R-:W-:Y:S02]  /*c710*/  LOP3.LUT R3, R3, 0x3, RZ, 0xc0, !PT ;  /* 0x0000000303037812 */ /* 0x000fe400078ec0ff */
[----:B------:R-:W-:-:S02]  /*c720*/  PRMT R10, RZ, 0x7610, R10 ;  /* 0x00007610ff0a7816 */ /* 0x000fc4000000000a */
[----:B0-----:R-:W-:Y:S01]  /*c730*/  @P1 LEA R5, R6, R5, 0x18 ;  /* 0x0000000506051211 */ /* 0x001fe200078ec0ff */
[----:B------:R-:W-:-:S03]  /*c740*/  IMAD.MOV.U32 R6, RZ, RZ, -0x1 ;  /* 0xffffffffff067424 */ /* 0x000fc600078e00ff */
[----:B------:R0:W-:Y:S01]  /*c750*/  @P1 SYNCS.ARRIVE.TRANS64.A1T0 RZ, [R5+URZ+0x58], RZ ;  /* 0x000058ff05ff19a7 */ /* 0x0001e2000810003f */
[----:B------:R-:W-:-:S04]  /*c760*/  ISETP.NE.U32.AND P1, PT, R4, 0x1, PT ;  /* 0x000000010400780c */ /* 0x000fc80003f25070 */
[----:B------:R-:W-:Y:S02]  /*c770*/  ISETP.GT.U32.AND P1, PT, R8, 0x3, !P1 ;  /* 0x000000030800780c */ /* 0x000fe40004f24070 */
[----:B0-----:R-:W-:Y:S02]  /*c780*/  SEL R5, RZ, 0x1, !P0 ;  /* 0x00000001ff057807 */ /* 0x001fe40004000000 */
[----:B------:R-:W-:Y:S02]  /*c790*/  ISETP.GE.U32.AND.EX P0, PT, R17, UR5, PT, P2 ;  /* 0x0000000511007c0c */ /* 0x000fe4000bf06120 */
[----:B------:R-:W-:-:S04]  /*c7a0*/  SEL R4, RZ, 0x1, !P1 ;  /* 0x00000001ff047807 */ /* 0x000fc80004800000 */
[----:B------:R-:W-:Y:S02]  /*c7b0*/  LOP3.LUT R0, R4, R0, R5, 0x96, !PT ;  /* 0x0000000004007212 */ /* 0x000fe400078e9605 */
[----:B------:R-:W-:-:S05]  /*c7c0*/  PRMT R4, RZ, 0x7610, R4 ;  /* 0x00007610ff047816 */ /* 0x000fca0000000004 */
[----:B------:R-:W-:Y:S05]  /*c7d0*/  @P0 BRA `(.L_x_268) ;  /* 0x0000000400500947 */ /* 0x000fea0003800000 */
[----:B------:R-:W0:Y:S01]  /*c7e0*/  S2R R15, SR_CTAID.X ;  /* 0x00000000000f7919 */ /* 0x000e220000002500 */
[----:B------:R-:W-:Y:S01]  /*c7f0*/  ULDC.64 UR4, c[0x0][0x628] ;  /* 0x00018a0000047ab9 */ /* 0x000fe20000000a00 */
[----:B------:R-:W1:Y:S01]  /*c800*/  LDC R20, c[0x0][0x144] ;  /* 0x00005100ff147b82 */ /* 0x000e620000000800 */
[----:B------:R-:W-:Y:S01]  /*c810*/  ISETP.NE.U32.AND P0, PT, RZ, UR4, PT ;  /* 0x00000004ff007c0c */ /* 0x000fe2000bf05070 */
[----:B------:R-:W2:Y:S01]  /*c820*/  S2R R13, SR_CTAID.Y ;  /* 0x00000000000d7919 */ /* 0x000ea20000002600 */
[----:B------:R-:W-:Y:S01]  /*c830*/  ULDC UR7, c[0x0][0x630] ;  /* 0x00018c0000077ab9 */ /* 0x000fe20000000800 */
[----:B------:R-:W-:Y:S01]  /*c840*/  ULDC UR8, c[0x0][0x150] ;  /* 0x0000540000087ab9 */ /* 0x000fe20000000800 */
[----:B------:R-:W-:Y:S01]  /*c850*/  ISETP.NE.AND.EX P0, PT, RZ, UR5, PT, P0 ;  /* 0x00000005ff007c0c */ /* 0x000fe2000bf05300 */
[----:B------:R-:W-:Y:S02]  /*c860*/  IMAD.MOV.U32 R4, RZ, RZ, R16 ;  /* 0x000000ffff047224 */ /* 0x000fe400078e0010 */
[----:B------:R-:W-:Y:S01]  /*c870*/  IMAD.MOV.U32 R5, RZ, RZ, R17 ;  /* 0x000000ffff057224 */ /* 0x000fe200078e0011 */
[----:B0-----:R-:W-:-:S09]  /*c880*/  I2FP.F32.U32 R22, R15 ;  /* 0x0000000f00167245 */ /* 0x001fd20000201000 */
[----:B------:R-:W-:Y:S05]  /*c890*/  @!P0 BRA `(.L_x_269) ;  /* 0x0000000000288947 */ /* 0x000fea0003800000 */
[----:B------:R-:W-:Y:S02]  /*c8a0*/  ULDC UR6, c[0x0][0x634] ;  /* 0x00018d0000067ab9 */ /* 0x000fe40000000800 */
[----:B------:R-:W-:-:S05]  /*c8b0*/  IADD3 R5, P0, R16, UR6, RZ ;  /* 0x0000000610057c10 */ /* 0x000fca000ff1e0ff */
[----:B------:R-:W-:-:S04]  /*c8c0*/  IMAD.X R21, RZ, RZ, R17, P0 ;  /* 0x000000ffff157224 */ /* 0x000fc800000e0611 */
[----:B------:R-:W-:-:S04]  /*c8d0*/  IMAD.WIDE.U32 R6, R21, UR4, RZ ;  /* 0x0000000415067c25 */ /* 0x000fc8000f8e00ff */
[----:B------:R-:W-:-:S04]  /*c8e0*/  IMAD.WIDE.U32 R6, P0, R5, UR5, R6 ;  /* 0x0000000505067c25 */ /* 0x000fc8000f800006 */
[----:B------:R-:W-:-:S04]  /*c8f0*/  IMAD.WIDE.U32 R4, R5, UR4, RZ ;  /* 0x0000000405047c25 */ /* 0x000fc8000f8e00ff */
[----:B------:R-:W-:Y:S01]  /*c900*/  IMAD.MOV.U32 R4, RZ, RZ, R7 ;  /* 0x000000ffff047224 */ /* 0x000fe200078e0007 */
[----:B------:R-:W-:Y:S01]  /*c910*/  IADD3 RZ, P1, R5, R6, RZ ;  /* 0x0000000605ff7210 */ /* 0x000fe20007f3e0ff */
[----:B------:R-:W-:-:S04]  /*c920*/  IMAD.X R5, RZ, RZ, RZ, P0 ;  /* 0x000000ffff057224 */ /* 0x000fc800000e06ff */
[----:B------:R-:W-:-:S08]  /*c930*/  IMAD.WIDE.U32.X R4, R21, UR5, R4, P1 ;  /* 0x0000000515047c25 */ /* 0x000fd000088e0404 */
.L_x_269:
[----:B------:R-:W-:Y:S01]  /*c940*/  FMUL R22, R22, UR8 ;  /* 0x0000000816167c20 */ /* 0x000fe20008400000 */
[--C-:B------:R-:W-:Y:S01]  /*c950*/  SHF.R.U64 R14, R4, UR7, R5.reuse ;  /* 0x00000007040e7c19 */ /* 0x100fe20008001205 */
[----:B------:R-:W-:Y:S01]  /*c960*/  ULDC.64 UR4, c[0x0][0x620] ;  /* 0x0001880000047ab9 */ /* 0x000fe20000000a00 */
[----:B------:R-:W-:Y:S01]  /*c970*/  SHF.R.U32.HI R4, RZ, UR7, R5 ;  /* 0x00000007ff047c19 */ /* 0x000fe20008011605 */
[----:B------:R-:W-:Y:S01]  /*c980*/  ULDC.64 UR6, c[0x0][0x640] ;  /* 0x0001900000067ab9 */ /* 0x000fe20000000a00 */
[----:B------:R-:W-:Y:S01]  /*c990*/  IADD3 R5, P0, RZ, -R14, RZ ;  /* 0x8000000eff057210 */ /* 0x000fe20007f1e0ff */
[----:B------:R-:W0:Y:S04]  /*c9a0*/  F2I.U32.TRUNC.NTZ R22, R22 ;  /* 0x0000001600167305 */ /* 0x000e28000020f000 */
[----:B------:R-:W-:Y:S01]  /*c9b0*/  IMAD.X R4, RZ, RZ, ~R4, P0 ;  /* 0x000000ffff047224 */ /* 0x000fe200000e0e04 */
[----:B------:R-:W-:-:S03]  /*c9c0*/  ISETP.NE.U32.AND P0, PT, RZ, UR6, PT ;  /* 0x00000006ff007c0c */ /* 0x000fc6000bf05070 */
[----:B------:R-:W-:Y:S01]  /*c9d0*/  IMAD R4, R4, UR4, RZ ;  /* 0x0000000404047c24 */ /* 0x000fe2000f8e02ff */
[----:B------:R-:W-:-:S03]  /*c9e0*/  ISETP.NE.AND.EX P0, PT, RZ, UR7, PT, P0 ;  /* 0x00000007ff007c0c */ /* 0x000fc6000bf05300 */
[C---:B------:R-:W-:Y:S01]  /*c9f0*/  IMAD R7, R5.reuse, UR5, R4 ;  /* 0x0000000505077c24 */ /* 0x040fe2000f8e0204 */
[----:B------:R-:W-:Y:S01]  /*ca00*/  ULDC UR5, c[0x0][0x154] ;  /* 0x0000550000057ab9 */ /* 0x000fe20000000800 */
[----:B------:R-:W-:Y:S01]  /*ca10*/  IMAD.WIDE.U32 R4, R5, UR4, R16 ;  /* 0x0000000405047c25 */ /* 0x000fe2000f8e0010 */
[----:B------:R-:W-:-:S03]  /*ca20*/  ULDC UR4, c[0x0][0x618] ;  /* 0x0001860000047ab9 */ /* 0x000fc60000000800 */
[----:B0-----:R-:W-:Y:S02]  /*ca30*/  IMAD.MOV R6, RZ, RZ, -R22 ;  /* 0x000000ffff067224 */ /* 0x001fe400078e0a16 */
[----:B------:R-:W-:Y:S02]  /*ca40*/  IMAD.IADD R5, R5, 0x1, R7 ;  /* 0x0000000105057824 */ /* 0x000fe400078e0207 */
[----:B-1----:R-:W-:Y:S01]  /*ca50*/  IMAD R15, R20, R6, R15 ;  /* 0x00000006140f7224 */ /* 0x002fe200078e020f */
[----:B--2---:R-:W-:Y:S01]  /*ca60*/  I2FP.F32.U32 R6, R13 ;  /* 0x0000000d00067245 */ /* 0x004fe20000201000 */
[----:B------:R-:W0:Y:S01]  /*ca70*/  LDC R20, c[0x0][0x148] ;  /* 0x00005200ff147b82 */ /* 0x000e220000000800 */
[--C-:B------:R-:W-:Y:S02]  /*ca80*/  SHF.R.U64 R21, R4, UR4, R5.reuse ;  /* 0x0000000404157c19 */ /* 0x100fe40008001205 */
[----:B------:R-:W-:Y:S01]  /*ca90*/  SHF.R.U32.HI R4, RZ, UR4, R5 ;  /* 0x00000004ff047c19 */ /* 0x000fe20008011605 */
[----:B------:R-:W-:Y:S01]  /*caa0*/  FMUL R6, R6, UR5 ;  /* 0x0000000506067c20 */ /* 0x000fe20008400000 */
[----:B------:R-:W-:-:S02]  /*cab0*/  ULDC UR4, c[0x0][0x608] ;  /* 0x0001820000047ab9 */ /* 0x000fc40000000800 */
[--C-:B------:R-:W-:Y:S01]  /*cac0*/  SHF.R.U64 R23, R21, UR4, R4.reuse ;  /* 0x0000000415177c19 */ /* 0x100fe20008001204 */
[----:B------:R1:W2:Y:S01]  /*cad0*/  F2I.U32.TRUNC.NTZ R24, R6 ;  /* 0x0000000600187305 */ /* 0x0002a2000020f000 */
[----:B------:R-:W-:Y:S01]  /*cae0*/  SHF.R.U32.HI R4, RZ, UR4, R4 ;  /* 0x00000004ff047c19 */ /* 0x000fe20008011604 */
[----:B------:R-:W-:-:S03]  /*caf0*/  ULDC UR4, c[0x0][0x658] ;  /* 0x0001960000047ab9 */ /* 0x000fc60000000800 */
[--C-:B------:R-:W-:Y:S02]  /*cb00*/  SHF.R.U64 R22, R23, UR4, R4.reuse ;  /* 0x0000000417167c19 */ /* 0x100fe40008001204 */
[----:B------:R-:W-:-:S03]  /*cb10*/  SHF.R.U32.HI R25, RZ, UR4, R4 ;  /* 0x00000004ff197c19 */ /* 0x000fc60008011604 */
[----:B------:R-:W-:Y:S02]  /*cb20*/  IMAD.MOV.U32 R4, RZ, RZ, R22 ;  /* 0x000000ffff047224 */ /* 0x000fe400078e0016 */
[----:B------:R-:W-:Y:S01]  /*cb30*/  IMAD.MOV.U32 R5, RZ, RZ, R25 ;  /* 0x000000ffff057224 */ /* 0x000fe200078e0019 */
[----:B-1----:R-:W-:Y:S06]  /*cb40*/  @!P0 BRA `(.L_x_270) ;  /* 0x0000000000288947 */ /* 0x002fec0003800000 */
        /* <DEDUP_REMOVED lines=10> */
.L_x_270:
[----:B------:R-:W-:Y:S01]  /*cbf0*/  ISETP.NE.AND P0, PT, R2, 0x1, PT ;  /* 0x000000010200780c */ /* 0x000fe20003f05270 */
[----:B------:R-:W-:Y:S01]  /*cc00*/  ULDC UR4, c[0x0][0x648] ;  /* 0x0001920000047ab9 */ /* 0x000fe20000000800 */
[----:B------:R-:W-:Y:S01]  /*cc10*/  LOP3.LUT R23, R23, UR17, RZ, 0xc0, !PT ;  /* 0x0000001117177c12 */ /* 0x000fe2000f8ec0ff */
[----:B--2---:R-:W-:Y:S01]  /*cc20*/  IMAD.MOV R24, RZ, RZ, -R24 ;  /* 0x000000ffff187224 */ /* 0x004fe200078e0a18 */
[----:B------:R-:W-:Y:S01]  /*cc30*/  SHF.R.U64 R4, R4, UR4, R5 ;  /* 0x0000000404047c19 */ /* 0x000fe20008001205 */
[----:B------:R-:W-:Y:S01]  /*cc40*/  ULDC UR4, c[0x0][0x638] ;  /* 0x00018e0000047ab9 */ /* 0x000fe20000000800 */
[----:B------:R-:W-:Y:S01]  /*cc50*/  LOP3.LUT R21, R21, UR16, RZ, 0xc0, !PT ;  /* 0x0000001015157c12 */ /* 0x000fe2000f8ec0ff */
[----:B------:R-:W-:Y:S01]  /*cc60*/  ULDC UR5, c[0x0][0x610] ;  /* 0x0001840000057ab9 */ /* 0x000fe20000000800 */
[----:B------:R-:W-:Y:S02]  /*cc70*/  IMAD.MOV.U32 R6, RZ, RZ, R14 ;  /* 0x000000ffff067224 */ /* 0x000fe400078e000e */
[----:B------:R-:W-:-:S02]  /*cc80*/  IMAD.MOV R5, RZ, RZ, -R4 ;  /* 0x000000ffff057224 */ /* 0x000fc400078e0a04 */
[----:B------:R-:W-:Y:S02]  /*cc90*/  IMAD R4, R4, UR18, R23 ;  /* 0x0000001204047c24 */ /* 0x000fe4000f8e0217 */
[----:B0-----:R-:W-:Y:S02]  /*cca0*/  @P0 IMAD R15, R20, R24, R13 ;  /* 0x00000018140f0224 */ /* 0x001fe400078e020d */
[----:B------:R-:W-:Y:S01]  /*ccb0*/  IMAD R22, R5, UR4, R22 ;  /* 0x0000000405167c24 */ /* 0x000fe2000f8e0216 */
[----:B------:R-:W-:Y:S01]  /*ccc0*/  ULDC UR4, c[0x0][0x600] ;  /* 0x0001800000047ab9 */ /* 0x000fe20000000800 */
[----:B------:R-:W-:Y:S02]  /*ccd0*/  IMAD R15, R4, UR5, R15 ;  /* 0x00000005040f7c24 */ /* 0x000fe4000f8e020f */
[----:B------:R-:W-:Y:S02]  /*cce0*/  IMAD R22, R22, UR4, R21 ;  /* 0x0000000416167c24 */ /* 0x000fe4000f8e0215 */
[----:B------:R-:W-:-:S03]  /*ccf0*/  IMAD.MOV.U32 R4, RZ, RZ, 0x1 ;  /* 0x00000001ff047424 */ /* 0x000fc600078e00ff */
[----:B------:R-:W-:Y:S02]  /*cd00*/  SEL R20, R22, R15, !P0 ;  /* 0x0000000f16147207 */ /* 0x000fe40004000000 */
[----:B------:R-:W-:-:S07]  /*cd10*/  SEL R13, R15, R22, !P0 ;  /* 0x000000160f0d7207 */ /* 0x000fce0004000000 */
.L_x_268:
[----:B------:R-:W-:Y:S05]  /*cd20*/  BSYNC B1 ;  /* 0x0000000000017941 */ /* 0x000fea0003800000 */
.L_x_267:
[----:B------:R-:W-:-:S13]  /*cd30*/  LOP3.LUT P0, RZ, R4, 0xff, RZ, 0xc0, !PT ;  /* 0x000000ff04ff7812 */ /* 0x000fda000780c0ff */
[----:B------:R-:W-:Y:S05]  /*cd40*/  @P0 BRA `(.L_x_271) ;  /* 0xfffffff400380947 */ /* 0x000fea000383ffff */
[----:B------:R-:W-:Y:S05]  /*cd50*/  BSYNC B0 ;  /* 0x0000000000007941 */ /* 0x000fea0003800000 */
.L_x_260:
[----:B------:R-:W-:-:S03]  /*cd60*/  UMOV UR4, 0xffffffff ;  /* 0xffffffff00047882 */ /* 0x000fc60000000000 */
[----:B------:R-:W-:Y:S05]  /*cd70*/  BRA.DIV UR4, `(.L_x_272) ;  /* 0x0000000604187947 */ /* 0x000fea000b800000 */
[----:B------:R-:W-:-:S13]  /*cd80*/  ELECT P6, URZ, PT ;  /* 0x00000000003f782f */ /* 0x000fda00038c0000 */
.L_x_286:
[----:B------:R-:W-:Y:S04]  /*cd90*/  BSSY B0, `(.L_x_273) ;  /* 0x000002b000007945 */ /* 0x000fe80003800000 */
[----:B------:R-:W-:Y:S05]  /*cda0*/  @!P6 BRA `(.L_x_274) ;  /* 0x0000000000a4e947 */ /* 0x000fea0003800000 */
[----:B------:R-:W-:-:S04]  /*cdb0*/  LOP3.LUT R19, R19, 0x2, RZ, 0xfc, !PT ;  /* 0x0000000213137812 */ /* 0x000fc800078efcff */
[----:B------:R-:W-:-:S13]  /*cdc0*/  ISETP.NE.AND P0, PT, R19, 0x3, PT ;  /* 0x000000031300780c */ /* 0x000fda0003f05270 */
[----:B------:R-:W-:Y:S05]  /*cdd0*/  @!P0 BRA `(.L_x_275) ;  /* 0x0000000000048947 */ /* 0x000fea0003800000 */
[----:B------:R-:W-:Y:S01]  /*cde0*/  BPT.TRAP 0x1 ;  /* 0x000000040000795c */ /* 0x000fe20000300000 */
.L_x_275:
[----:B------:R-:W0:Y:S01]  /*cdf0*/  S2R R5, SR_CgaCtaId ;  /* 0x0000000000057919 */ /* 0x000e220000008800 */
[----:B------:R-:W-:Y:S02]  /*ce00*/  MOV R2, 0x400 ;  /* 0x0000040000027802 */ /* 0x000fe40000000f00 */
[----:B------:R-:W-:Y:S02]  /*ce10*/  SHF.L.U32 R4, R0, 0x1f, RZ ;  /* 0x0000001f00047819 */ /* 0x000fe400000006ff */
[----:B0-----:R-:W-:-:S05]  /*ce20*/  LEA R2, R5, R2, 0x18 ;  /* 0x0000000205027211 */ /* 0x001fca00078ec0ff */
[----:B------:R-:W-:-:S04]  /*ce30*/  VIADD R2, R2, 0x20 ;  /* 0x0000002002027836 */ /* 0x000fc80000000000 */
[C---:B------:R-:W-:Y:S02]  /*ce40*/  IMAD R7, R3.reuse, 0x8, R2 ;  /* 0x0000000803077824 */ /* 0x040fe400078e0202 */
[----:B------:R-:W-:Y:S02]  /*ce50*/  VIADD R3, R3, 0x1 ;  /* 0x0000000103037836 */ /* 0x000fe40000000000 */
[----:B------:R-:W0:Y:S03]  /*ce60*/  SYNCS.PHASECHK.TRANS64.TRYWAIT P0, [R7+URZ], R4 ;  /* 0x00000004070075a7 */ /* 0x000e26000800017f */
[----:B------:R-:W-:-:S04]  /*ce70*/  ISETP.NE.AND P1, PT, R3, 0x4, PT ;  /* 0x000000040300780c */ /* 0x000fc80003f25270 */
[----:B------:R-:W-:Y:S02]  /*ce80*/  SEL R5, RZ, 0x1, P1 ;  /* 0x00000001ff057807 */ /* 0x000fe40000800000 */
[----:B------:R-:W-:Y:S02]  /*ce90*/  SEL R3, R3, RZ, P1 ;  /* 0x000000ff03037207 */ /* 0x000fe40000800000 */
[----:B------:R-:W-:-:S03]  /*cea0*/  LOP3.LUT R6, R0, R5, RZ, 0x3c, !PT ;  /* 0x0000000500067212 */ /* 0x000fc600078e3cff */
[----:B------:R-:W-:Y:S01]  /*ceb0*/  IMAD R8, R3, 0x8, R2 ;  /* 0x0000000803087824 */ /* 0x000fe200078e0202 */
[----:B------:R-:W-:Y:S01]  /*cec0*/  SHF.L.U32 R5, R6, 0x1f, RZ ;  /* 0x0000001f06057819 */ /* 0x000fe200000006ff */
[----:B0-----:R-:W-:Y:S06]  /*ced0*/  @!P0 BRA `(.L_x_276) ;  /* 0x0000000000e08947 */ /* 0x001fec0003800000 */
.L_x_287:
[----:B------:R-:W1:Y:S01]  /*cee0*/  SYNCS.PHASECHK.TRANS64.TRYWAIT P0, [R8+URZ], R5 ;  /* 0x00000005080075a7 */ /* 0x000e62000800017f */
[----:B------:R-:W-:-:S05]  /*cef0*/  VIADD R0, R3, 0x1 ;  /* 0x0000000103007836 */ /* 0x000fca0000000000 */
[----:B------:R-:W-:-:S04]  /*cf00*/  ISETP.NE.AND P1, PT, R0, 0x4, PT ;  /* 0x000000040000780c */ /* 0x000fc80003f25270 */
[----:B------:R-:W-:Y:S02]  /*cf10*/  SEL R3, RZ, 0x1, P1 ;  /* 0x00000001ff037807 */ /* 0x000fe40000800000 */
[----:B0-----:R-:W-:Y:S02]  /*cf20*/  SEL R7, R0, RZ, P1 ;  /* 0x000000ff00077207 */ /* 0x001fe40000800000 */
[----:B------:R-:W-:-:S03]  /*cf30*/  LOP3.LUT R9, R6, R3, RZ, 0x3c, !PT ;  /* 0x0000000306097212 */ /* 0x000fc600078e3cff */
[----:B------:R-:W-:Y:S01]  /*cf40*/  IMAD R11, R7, 0x8, R2 ;  /* 0x00000008070b7824 */ /* 0x000fe200078e0202 */
[----:B------:R-:W-:Y:S01]  /*cf50*/  SHF.L.U32 R6, R9, 0x1f, RZ ;  /* 0x0000001f09067819 */ /* 0x000fe200000006ff */
[----:B-1----:R-:W-:Y:S06]  /*cf60*/  @!P0 BRA `(.L_x_277) ;  /* 0x0000000000d08947 */ /* 0x002fec0003800000 */
.L_x_288:
[----:B------:R-:W1:Y:S01]  /*cf70*/  SYNCS.PHASECHK.TRANS64.TRYWAIT P0, [R11+URZ], R6 ;  /* 0x000000060b0075a7 */ /* 0x000e62000800017f */
[----:B------:R-:W-:-:S05]  /*cf80*/  VIADD R0, R7, 0x1 ;  /* 0x0000000107007836 */ /* 0x000fca0000000000 */
[----:B------:R-:W-:-:S04]  /*cf90*/  ISETP.NE.AND P1, PT, R0, 0x4, PT ;  /* 0x000000040000780c */ /* 0x000fc80003f25270 */
[----:B------:R-:W-:Y:S02]  /*cfa0*/  SEL R4, RZ, 0x1, P1 ;  /* 0x00000001ff047807 */ /* 0x000fe40000800000 */
[----:B------:R-:W-:Y:S02]  /*cfb0*/  SEL R3, R0, RZ, P1 ;  /* 0x000000ff00037207 */ /* 0x000fe40000800000 */
[----:B------:R-:W-:Y:S01]  /*cfc0*/  LOP3.LUT R0, R9, R4, RZ, 0x3c, !PT ;  /* 0x0000000409007212 */ /* 0x000fe200078e3cff */
[----:B-1----:R-:W-:Y:S06]  /*cfd0*/  @!P0 BRA `(.L_x_278) ;  /* 0x0000000000c88947 */ /* 0x002fec0003800000 */
.L_x_289:
[----:B------:R-:W-:Y:S01]  /*cfe0*/  IMAD R3, R3, 0x8, R2 ;  /* 0x0000000803037824 */ /* 0x000fe200078e0202 */
[----:B------:R-:W-:-:S07]  /*cff0*/  SHF.L.U32 R0, R0, 0x1f, RZ ;  /* 0x0000001f00007819 */ /* 0x000fce00000006ff */
.L_x_279:
[----:B--2---:R2:W3:Y:S02]  /*d000*/  SYNCS.PHASECHK.TRANS64.TRYWAIT P0, [R3+URZ], R0 ;  /* 0x00000000030075a7 */ /* 0x0044e4000800017f */
[----:B---3--:R-:W-:Y:S05]  /*d010*/  @!P0 NANOSLEEP.SYNCS 0x989680 ;  /* 0x009896800000895d */ /* 0x008fea0003900000 */
[----:B------:R-:W3:Y:S02]  /*d020*/  @!P0 SYNCS.PHASECHK.TRANS64 P0, [R3+URZ], R0 ;  /* 0x00000000030085a7 */ /* 0x000ee4000800007f */
[----:B---3--:R-:W-:Y:S05]  /*d030*/  @!P0 BRA `(.L_x_279) ;  /* 0xfffffffc00f08947 */ /* 0x008fea000383ffff */
.L_x_274:
[----:B------:R-:W-:Y:S05]  /*d040*/  BSYNC B0 ;  /* 0x0000000000007941 */ /* 0x000fea0003800000 */
.L_x_273:
[----:B------:R-:W-:Y:S05]  /*d050*/  EXIT ;  /* 0x000000000000794d */ /* 0x000fea0003800000 */
.L_x_21:
[----:B---3--:R3:W4:Y:S02]  /*d060*/  SYNCS.PHASECHK.TRANS64.TRYWAIT P1, [R3+URZ], R0 ;  /* 0x00000000030075a7 */ /* 0x008724000802017f */
[----:B----4-:R-:W-:Y:S05]  /*d070*/  @!P1 NANOSLEEP.SYNCS 0x989680 ;  /* 0x009896800000995d */ /* 0x010fea0003900000 */
[----:B------:R-:W4:Y:S02]  /*d080*/  @!P1 SYNCS.PHASECHK.TRANS64 P1, [R3+URZ], R0 ;  /* 0x00000000030095a7 */ /* 0x000f24000802007f */
[----:B----4-:R-:W-:Y:S05]  /*d090*/  @!P1 BRA `(.L_x_21) ;  /* 0xfffffffc00f09947 */ /* 0x010fea000383ffff */
[----:B------:R-:W-:Y:S05]  /*d0a0*/  BRA `(.L_x_20) ;  /* 0xffffff4400087947 */ /* 0x000fea000383ffff */
.L_x_26:
[----:B-1----:R-:W-:-:S04]  /*d0b0*/  IMAD.U32 R6, RZ, RZ, UR7 ;  /* 0x00000007ff067e24 */ /* 0x002fc8000f8e00ff */
[----:B------:R1:W2:Y:S03]  /*d0c0*/  SYNCS.PHASECHK.TRANS64.TRYWAIT P1, [R6+URZ], R5 ;  /* 0x00000005060075a7 */ /* 0x0002a6000802017f */
[----:B--2---:R-:W-:Y:S05]  /*d0d0*/  @!P1 NANOSLEEP.SYNCS 0x989680 ;  /* 0x009896800000995d */ /* 0x004fea0003900000 */
[----:B------:R-:W2:Y:S02]  /*d0e0*/  @!P1 SYNCS.PHASECHK.TRANS64 P1, [R6+URZ], R5 ;  /* 0x00000005060095a7 */ /* 0x000ea4000802007f */
[----:B--2---:R-:W-:Y:S05]  /*d0f0*/  @!P1 BRA `(.L_x_26) ;  /* 0xfffffffc00ec9947 */ /* 0x004fea000383ffff */
[----:B------:R-:W-:Y:S05]  /*d100*/  BRA `(.L_x_25) ;  /* 0xffffff5800cc7947 */ /* 0x000fea000383ffff */
.L_x_261:
[----:B------:R-:W-:Y:S01]  /*d110*/  BSSY B1, `(.L_x_280) ;  /* 0x0000006000017945 */ /* 0x000fe20003800000 */
[----:B------:R-:W-:-:S07]  /*d120*/  IMAD.MOV.U32 R15, RZ, RZ, -0x1 ;  /* 0xffffffffff0f7424 */ /* 0x000fce00078e00ff */
[----:B------:R-:W-:Y:S05]  /*d130*/  WARPSYNC.COLLECTIVE R15, `(.L_x_281) ;  /* 0x000000000f0c7348 */ /* 0x000fea0003c00000 */
[----:B------:R-:W-:Y:S02]  /*d140*/  ELECT P6, UR62, PT ;  /* 0x00000000003e782f */ /* 0x000fe400038c0000 */
[----:B------:R-:W-:Y:S01]  /*d150*/  MOV R14, UR62 ;  /* 0x0000003e000e7c02 */ /* 0x000fe20008000f00 */
[----:B------:R-:W-:Y:S10]  /*d160*/  ENDCOLLECTIVE ;  /* 0x000000000000791b */ /* 0x000ff40003800000 */
.L_x_281:
[----:B------:R-:W-:Y:S05]  /*d170*/  BSYNC B1 ;  /* 0x0000000000017941 */ /* 0x000fea0003800000 */
.L_x_280:
[----:B------:R-:W-:Y:S05]  /*d180*/  BRA `(.L_x_282) ;  /* 0xfffffff000347947 */ /* 0x000fea000383ffff */
.L_x_264:
[----:B0-----:R0:W1:Y:S02]  /*d190*/  SYNCS.PHASECHK.TRANS64.TRYWAIT P0, [R20+URZ+0x20], R7 ;  /* 0x00002007140075a7 */ /* 0x001064000800017f */
[----:B-1----:R-:W-:Y:S05]  /*d1a0*/  @!P0 NANOSLEEP.SYNCS 0x989680 ;  /* 0x009896800000895d */ /* 0x002fea0003900000 */
[----:B------:R-:W1:Y:S02]  /*d1b0*/  @!P0 SYNCS.PHASECHK.TRANS64 P0, [R20+URZ+0x20], R7 ;  /* 0x00002007140085a7 */ /* 0x000e64000800007f */
[----:B-1----:R-:W-:Y:S05]  /*d1c0*/  @!P0 BRA `(.L_x_264) ;  /* 0xfffffffc00f08947 */ /* 0x002fea000383ffff */
[----:B------:R-:W-:Y:S05]  /*d1d0*/  BRA `(.L_x_283) ;  /* 0xfffffff000707947 */ /* 0x000fea000383ffff */
.L_x_272:
[----:B------:R-:W-:Y:S01]  /*d1e0*/  BSSY B0, `(.L_x_284) ;  /* 0x0000006000007945 */ /* 0x000fe20003800000 */
[----:B------:R-:W-:-:S07]  /*d1f0*/  IMAD.MOV.U32 R15, RZ, RZ, -0x1 ;  /* 0xffffffffff0f7424 */ /* 0x000fce00078e00ff */
[----:B------:R-:W-:Y:S05]  /*d200*/  WARPSYNC.COLLECTIVE R15, `(.L_x_285) ;  /* 0x000000000f0c7348 */ /* 0x000fea0003c00000 */
[----:B------:R-:W-:Y:S02]  /*d210*/  ELECT P6, UR62, PT ;  /* 0x00000000003e782f */ /* 0x000fe400038c0000 */
[----:B------:R-:W-:Y:S01]  /*d220*/  MOV R14, UR62 ;  /* 0x0000003e000e7c02 */ /* 0x000fe20008000f00 */
[----:B------:R-:W-:Y:S10]  /*d230*/  ENDCOLLECTIVE ;  /* 0x000000000000791b */ /* 0x000ff40003800000 */
.L_x_285:
[----:B------:R-:W-:Y:S05]  /*d240*/  BSYNC B0 ;  /* 0x0000000000007941 */ /* 0x000fea0003800000 */
.L_x_284:
[----:B------:R-:W-:Y:S05]  /*d250*/  BRA `(.L_x_286) ;  /* 0xfffffff800cc7947 */ /* 0x000fea000383ffff */
.L_x_276:
[----:B0-----:R0:W1:Y:S02]  /*d260*/  SYNCS.PHASECHK.TRANS64.TRYWAIT P0, [R7+URZ], R4 ;  /* 0x00000004070075a7 */ /* 0x001064000800017f */
[----:B-1----:R-:W-:Y:S05]  /*d270*/  @!P0 NANOSLEEP.SYNCS 0x989680 ;  /* 0x009896800000895d */ /* 0x002fea0003900000 */
[----:B------:R-:W1:Y:S02]  /*d280*/  @!P0 SYNCS.PHASECHK.TRANS64 P0, [R7+URZ], R4 ;  /* 0x00000004070085a7 */ /* 0x000e64000800007f */
[----:B-1----:R-:W-:Y:S05]  /*d290*/  @!P0 BRA `(.L_x_276) ;  /* 0xfffffffc00f08947 */ /* 0x002fea000383ffff */
[----:B------:R-:W-:Y:S05]  /*d2a0*/  BRA `(.L_x_287) ;  /* 0xfffffffc000c7947 */ /* 0x000fea000383ffff */
.L_x_277:
[----:B0-----:R0:W1:Y:S02]  /*d2b0*/  SYNCS.PHASECHK.TRANS64.TRYWAIT P0, [R8+URZ], R5 ;  /* 0x00000005080075a7 */ /* 0x001064000800017f */
[----:B-1----:R-:W-:Y:S05]  /*d2c0*/  @!P0 NANOSLEEP.SYNCS 0x989680 ;  /* 0x009896800000895d */ /* 0x002fea0003900000 */
[----:B------:R-:W1:Y:S02]  /*d2d0*/  @!P0 SYNCS.PHASECHK.TRANS64 P0, [R8+URZ], R5 ;  /* 0x00000005080085a7 */ /* 0x000e64000800007f */
[----:B-1----:R-:W-:Y:S05]  /*d2e0*/  @!P0 BRA `(.L_x_277) ;  /* 0xfffffffc00f08947 */ /* 0x002fea000383ffff */
[----:B------:R-:W-:Y:S05]  /*d2f0*/  BRA `(.L_x_288) ;  /* 0xfffffffc001c7947 */ /* 0x000fea000383ffff */
.L_x_278:
[----:B-1----:R1:W2:Y:S02]  /*d300*/  SYNCS.PHASECHK.TRANS64.TRYWAIT P0, [R11+URZ], R6 ;  /* 0x000000060b0075a7 */ /* 0x0022a4000800017f */
[----:B--2---:R-:W-:Y:S05]  /*d310*/  @!P0 NANOSLEEP.SYNCS 0x989680 ;  /* 0x009896800000895d */ /* 0x004fea0003900000 */
[----:B------:R-:W2:Y:S02]  /*d320*/  @!P0 SYNCS.PHASECHK.TRANS64 P0, [R11+URZ], R6 ;  /* 0x000000060b0085a7 */ /* 0x000ea4000800007f */
[----:B--2---:R-:W-:Y:S05]  /*d330*/  @!P0 BRA `(.L_x_278) ;  /* 0xfffffffc00f08947 */ /* 0x004fea000383ffff */
[----:B------:R-:W-:Y:S05]  /*d340*/  BRA `(.L_x_289) ;  /* 0xfffffffc00247947 */ /* 0x000fea000383ffff */
.L_x_290:
[----:B------:R-:W-:-:S00]  /*d350*/  BRA `(.L_x_290) ;  /* 0xfffffffc00fc7947 */ /* 0x000fc0000383ffff */
[----:B------:R-:W-:-:S00]  /*d360*/  NOP ;  /* 0x0000000000007918 */ /* 0x000fc00000000000 */
        /* <DEDUP_REMOVED lines=9> */
.L_x_291:


//--------------------- .nv.global.init           --------------------------
	.section	.nv.global.init,"aw",@progbits
.nv.global.init:
	.type		$str$22,@object
	.size		$str$22,($str$23 - $str$22)
$str$22:
        /*0000*/ 	.byte	0x6b, 0x5f, 0x74, 0x69, 0x6c, 0x65, 0x5f, 0x63, 0x6f, 0x75, 0x6e, 0x74, 0x20, 0x3e, 0x3d, 0x20
        /*0010*/ 	.byte	0x31, 0x00
	.type		$str$23,@object
	.size		$str$23,(__unnamed_1 - $str$23)
$str$23:
        /*0012*/ 	.byte	0x2f, 0x74, 0x6d, 0x70, 0x2f, 0x63, 0x75, 0x74, 0x6c, 0x61, 0x73, 0x73, 0x5f, 0x73, 0x77, 0x65
        /*0022*/ 	.byte	0x65, 0x70, 0x5f, 0x73, 0x72, 0x63, 0x2f, 0x69, 0x6e, 0x63, 0x6c, 0x75, 0x64, 0x65, 0x2f, 0x63
        /*0032*/ 	.byte	0x75, 0x74, 0x6c, 0x61, 0x73, 0x73, 0x2f, 0x67, 0x65, 0x6d, 0x6d, 0x2f, 0x63, 0x6f, 0x6c, 0x6c
        /*0042*/ 	.byte	0x65, 0x63, 0x74, 0x69, 0x76, 0x65, 0x2f, 0x73, 0x6d, 0x39, 0x30, 0x5f, 0x6d, 0x6d, 0x61, 0x5f
        /*0052*/ 	.byte	0x74, 0x6d, 0x61, 0x5f, 0x67, 0x6d, 0x6d, 0x61, 0x5f, 0x73, 0x73, 0x5f, 0x77, 0x61, 0x72, 0x70
        /*0062*/ 	.byte	0x73, 0x70, 0x65, 0x63, 0x69, 0x61, 0x6c, 0x69, 0x7a, 0x65, 0x64, 0x2e, 0x68, 0x70, 0x70, 0x00
	.type		__unnamed_1,@object
	.size		__unnamed_1,(.L_0 - __unnamed_1)
__unnamed_1:
        /*0072*/ 	.byte	0x76, 0x6f, 0x69, 0x64, 0x20, 0x63, 0x75, 0x74, 0x6c, 0x61, 0x73, 0x73, 0x3a, 0x3a, 0x67, 0x65
        /* <DEDUP_REMOVED lines=180> */
        /*0bc2*/ 	.byte	0x75, 0x74, 0x65, 0x3a, 0x3a, 0x69, 0x64, 0x65, 0x6e, 0x74, 0x69, 0x74, 0x79, 0x5d, 0x00
.L_0:


//--------------------- .nv.shared._ZN7cutlass13device_kernelINS_4gemm6kernel13GemmUniversalIN4cute5tupleIJiiiiEEENS1_10collective13CollectiveMmaINS1_34MainloopSm90TmaGmmaWarpSpecializedILi4ENS5_IJNS4_1CILi2EEENSA_ILi1EEESC_EEENS1_35KernelTmaWarpSpecializedCooperativeEEENS5_IJNSA_ILi256EEENSA_ILi112EEENSA_ILi64EEEEEENS_10bfloat16_tENS5_IJlSC_lEEESK_SL_NS4_8TiledMMAINS4_8MMA_AtomIJNS4_4SM904GMMA27MMA_64x16x16_F32BF16BF16_SSILNSP_5MajorE0ELSR_0ELNSP_7ScaleInE1ELSS_1EEEEEENS4_6LayoutISD_NS5_IJSC_NSA_ILi0EEESW_EEEEENS5_IJNS4_10UnderscoreESZ_SZ_EEEEENS4_13SM90_TMA_LOADENS4_14ComposedLayoutINS4_7SwizzleILi3ELi4ELi3EEENS4_18smem_ptr_flag_bitsILi16EEENSV_INS5_IJNSA_ILi8EEESI_EEENS5_IJSI_SC_EEEEEEEvNS4_8identityENS4_23SM90_TMA_LOAD_MULTICASTES1C_vS1D_EENS_8epilogue10collective6detail29Sm90TmaWarpSpecializedAdapterINS1H_15DefaultEpilogueISK_SL_SL_NS1G_6thread17LinearCombinationISK_Li1EffLNS1L_9ScaleType4KindE0ELNS_15FloatRoundStyleE2ESK_EENS1_15EpilogueDefaultEEEEEvvEEEEvNT_6ParamsE --------------------------
	.section	.nv.shared._ZN7cutlass13device_kernelINS_4gemm6kernel13GemmUniversalIN4cute5tupleIJiiiiEEENS1_10collective13CollectiveMmaINS1_34MainloopSm90TmaGmmaWarpSpecializedILi4ENS5_IJNS4_1CILi2EEENSA_ILi1EEESC_EEENS1_35KernelTmaWarpSpecializedCooperativeEEENS5_IJNSA_ILi256EEENSA_ILi112EEENSA_ILi64EEEEEENS_10bfloat16_tENS5_IJlSC_lEEESK_SL_NS4_8TiledMMAINS4_8MMA_AtomIJNS4_4SM904GMMA27MMA_64x16x16_F32BF16BF16_SSILNSP_5MajorE0ELSR_0ELNSP_7ScaleInE1ELSS_1EEEEEENS4_6LayoutISD_NS5_IJSC_NSA_ILi0EEESW_EEEEENS5_IJNS4_10UnderscoreESZ_SZ_EEEEENS4_13SM90_TMA_LOADENS4_14ComposedLayoutINS4_7SwizzleILi3ELi4ELi3EEENS4_18smem_ptr_flag_bitsILi16EEENSV_INS5_IJNSA_ILi8EEESI_EEENS5_IJSI_SC_EEEEEEEvNS4_8identityENS4_23SM90_TMA_LOAD_MULTICASTES1C_vS1D_EENS_8epilogue10collective6detail29Sm90TmaWarpSpecializedAdapterINS1H_15DefaultEpilogueISK_SL_SL_NS1G_6thread17LinearCombinationISK_Li1EffLNS1L_9ScaleType4KindE0ELNS_15FloatRoundStyleE2ESK_EENS1_15EpilogueDefaultEEEEEvvEEEEvNT_6ParamsE,"aw",@nobits
	.sectionflags	@""
	.align	16
	.zero		1024


//--------------------- .nv.shared.reserved.0     --------------------------
	.section	.nv.shared.reserved.0,"aw",@nobits
	.weak		__nv_reservedSMEM_offset_0_alias
	.size		__nv_reservedSMEM_offset_0_alias, 0, 0
	.other		__nv_reservedSMEM_offset_0_alias,@"STO_CUDA_RESERVED_SHARED STV_DEFAULT"
__nv_reservedSMEM_offset_0_alias:
	.zero		0


//--------------------- .nv.global                --------------------------
	.section	.nv.global,"aw",@nobits
.nv.global:
	.type		_ZN40_INTERNAL_0ae9547f_4_k_cu_ac0802b7_120394cute1_E,@object
	.size		_ZN40_INTERNAL_0ae9547f_4_k_cu_ac0802b7_120394cute1_E,(_ZN40_INTERNAL_0ae9547f_4_k_cu_ac0802b7_120394cuda3std3__45__cpo6cbeginE - _ZN40_INTERNAL_0ae9547f_4_k_cu_ac0802b7_120394cute1_E)
_ZN40_INTERNAL_0ae9547f_4_k_cu_ac0802b7_120394cute1_E:
	.zero		1
	.type		_ZN40_INTERNAL_0ae9547f_4_k_cu_ac0802b7_120394cuda3std3__45__cpo6cbeginE,@object
	.size		_ZN40_INTERNAL_0ae9547f_4_k_cu_ac0802b7_120394cuda3std3__45__cpo6cbeginE,(_ZN40_INTERNAL_0ae9547f_4_k_cu_ac0802b7_120394cuda3std3__48in_placeE - _ZN40_INTERNAL_0ae9547f_4_k_cu_ac0802b7_120394cuda3std3__45__cpo6cbeginE)
_ZN40_INTERNAL_0ae9547f_4_k_cu_ac0802b7_120394cuda3std3__45__cpo6cbeginE:
	.zero		1
	.type		_ZN40_INTERNAL_0ae9547f_4_k_cu_ac0802b7_120394cuda3std3__48in_placeE,@object
	.size		_ZN40_INTERNAL_0ae9547f_4_k_cu_ac0802b7_120394cuda3std3__48in_placeE,(_ZN40_INTERNAL_0ae9547f_4_k_cu_ac0802b7_120394cuda3std6ranges3__45__cpo9iter_moveE - _ZN40_INTERNAL_0ae9547f_4_k_cu_ac0802b7_120394cuda3std3__48in_placeE)
_ZN40_INTERNAL_0ae9547f_4_k_cu_ac0802b7_120394cuda3std3__48in_placeE:
	.zero		1
	.type		_ZN40_INTERNAL_0ae9547f_4_k_cu_ac0802b7_120394cuda3std6ranges3__45__cpo9iter_moveE,@object
	.size		_ZN40_INTERNAL_0ae9547f_4_k_cu_ac0802b7_120394cuda3std6ranges3__45__cpo9iter_moveE,(_ZN40_INTERNAL_0ae9547f_4_k_cu_ac0802b7_120394cuda3std3__45__cpo5beginE - _ZN40_INTERNAL_0ae9547f_4_k_cu_ac0802b7_120394cuda3std6ranges3__45__cpo9iter_moveE)
_ZN40_INTERNAL_0ae9547f_4_k_cu_ac0802b7_120394cuda3std6ranges3__45__cpo9iter_moveE:
	.zero		1
	.type		_ZN40_INTERNAL_0ae9547f_4_k_cu_ac0802b7_120394cuda3std3__45__cpo5beginE,@object
	.size		_ZN40_INTERNAL_0ae9547f_4_k_cu_ac0802b7_120394cuda3std3__45__cpo5beginE,(_ZN40_INTERNAL_0ae9547f_4_k_cu_ac0802b7_120394cuda3std3__442_GLOBAL__N__0ae9547f_4_k_cu_ac0802b7_120396ignoreE - _ZN40_INTERNAL_0ae9547f_4_k_cu_ac0802b7_120394cuda3std3__45__cpo5beginE)
_ZN40_INTERNAL_0ae9547f_4_k_cu_ac0802b7_120394cuda3std3__45__cpo5beginE:
	.zero		1
	.type		_ZN40_INTERNAL_0ae9547f_4_k_cu_ac0802b7_120394cuda3std3__442_GLOBAL__N__0ae9547f_4_k_cu_ac0802b7_120396ignoreE,@object
	.size		_ZN40_INTERNAL_0ae9547f_4_k_cu_ac0802b7_120394cuda3std3__442_GLOBAL__N__0ae9547f_4_k_cu_ac0802b7_120396ignoreE,(_ZN40_INTERNAL_0ae9547f_4_k_cu_ac0802b7_120394cute7productE - _ZN40_INTERNAL_0ae9547f_4_k_cu_ac0802b7_120394cuda3std3__442_GLOBAL__N__0ae9547f_4_k_cu_ac0802b7_120396ignoreE)
_ZN40_INTERNAL_0ae9547f_4_k_cu_ac0802b7_120394cuda3std3__442_GLOBAL__N__0ae9547f_4_k_cu_ac0802b7_120396ignoreE:
	.zero		1
	.type		_ZN40_INTERNAL_0ae9547f_4_k_cu_ac0802b7_120394cute7productE,@object
	.size		_ZN40_INTERNAL_0ae9547f_4_k_cu_ac0802b7_120394cute7productE,(_ZN40_INTERNAL_0ae9547f_4_k_cu_ac0802b7_120394cuda3std3__45__cpo3endE - _ZN40_INTERNAL_0ae9547f_4_k_cu_ac0802b7_120394cute7productE)
_ZN40_INTERNAL_0ae9547f_4_k_cu_ac0802b7_120394cute7productE:
	.zero		1
	.type		_ZN40_INTERNAL_0ae9547f_4_k_cu_ac0802b7_120394cuda3std3__45__cpo3endE,@object
	.size		_ZN40_INTERNAL_0ae9547f_4_k_cu_ac0802b7_120394cuda3std3__45__cpo3endE,(_ZN40_INTERNAL_0ae9547f_4_k_cu_ac0802b7_120394cuda3std3__419piecewise_constructE - _ZN40_INTERNAL_0ae9547f_4_k_cu_ac0802b7_120394cuda3std3__45__cpo3endE)
_ZN40_INTERNAL_0ae9547f_4_k_cu_ac0802b7_120394cuda3std3__45__cpo3endE:
	.zero		1
	.type		_ZN40_INTERNAL_0ae9547f_4_k_cu_ac0802b7_120394cuda3std3__419piecewise_constructE,@object
	.size		_ZN40_INTERNAL_0ae9547f_4_k_cu_ac0802b7_120394cuda3std3__419piecewise_constructE,(_ZN40_INTERNAL_0ae9547f_4_k_cu_ac0802b7_120394cuda3std3__45__cpo4cendE - _ZN40_INTERNAL_0ae9547f_4_k_cu_ac0802b7_120394cuda3std3__419piecewise_constructE)
_ZN40_INTERNAL_0ae9547f_4_k_cu_ac0802b7_120394cuda3std3__419piecewise_constructE:
	.zero		1
	.type		_ZN40_INTERNAL_0ae9547f_4_k_cu_ac0802b7_120394cuda3std3__45__cpo4cendE,@object
	.size		_ZN40_INTERNAL_0ae9547f_4_k_cu_ac0802b7_120394cuda3std3__45__cpo4cendE,(_ZN40_INTERNAL_0ae9547f_4_k_cu_ac0802b7_120394cuda3std6ranges3__45__cpo4swapE - _ZN40_INTERNAL_0ae9547f_4_k_cu_ac0802b7_120394cuda3std3__45__cpo4cendE)
_ZN40_INTERNAL_0ae9547f_4_k_cu_ac0802b7_120394cuda3std3__45__cpo4cendE:
	.zero		1
	.type		_ZN40_INTERNAL_0ae9547f_4_k_cu_ac0802b7_120394cuda3std6ranges3__45__cpo4swapE,@object
	.size		_ZN40_INTERNAL_0ae9547f_4_k_cu_ac0802b7_120394cuda3std6ranges3__45__cpo4swapE,(.L_8 - _ZN40_INTERNAL_0ae9547f_4_k_cu_ac0802b7_120394cuda3std6ranges3__45__cpo4swapE)
_ZN40_INTERNAL_0ae9547f_4_k_cu_ac0802b7_120394cuda3std6ranges3__45__cpo4swapE:
	.zero		1
.L_8:


//--------------------- .nv.constant0._ZN7cutlass13device_kernelINS_4gemm6kernel13GemmUniversalIN4cute5tupleIJiiiiEEENS1_10collective13CollectiveMmaINS1_34MainloopSm90TmaGmmaWarpSpecializedILi4ENS5_IJNS4_1CILi2EEENSA_ILi1EEESC_EEENS1_35KernelTmaWarpSpecializedCooperativeEEENS5_IJNSA_ILi256EEENSA_ILi112EEENSA_ILi64EEEEEENS_10bfloat16_tENS5_IJlSC_lEEESK_SL_NS4_8TiledMMAINS4_8MMA_AtomIJNS4_4SM904GMMA27MMA_64x16x16_F32BF16BF16_SSILNSP_5MajorE0ELSR_0ELNSP_7ScaleInE1ELSS_1EEEEEENS4_6LayoutISD_NS5_IJSC_NSA_ILi0EEESW_EEEEENS5_IJNS4_10UnderscoreESZ_SZ_EEEEENS4_13SM90_TMA_LOADENS4_14ComposedLayoutINS4_7SwizzleILi3ELi4ELi3EEENS4_18smem_ptr_flag_bitsILi16EEENSV_INS5_IJNSA_ILi8EEESI_EEENS5_IJSI_SC_EEEEEEEvNS4_8identityENS4_23SM90_TMA_LOAD_MULTICASTES1C_vS1D_EENS_8epilogue10collective6detail29Sm90TmaWarpSpecializedAdapterINS1H_15DefaultEpilogueISK_SL_SL_NS1G_6thread17LinearCombinationISK_Li1EffLNS1L_9ScaleType4KindE0ELNS_15FloatRoundStyleE2ESK_EENS1_15EpilogueDefaultEEEEEvvEEEEvNT_6ParamsE --------------------------
	.section	.nv.constant0._ZN7cutlass13device_kernelINS_4gemm6kernel13GemmUniversalIN4cute5tupleIJiiiiEEENS1_10collective13CollectiveMmaINS1_34MainloopSm90TmaGmmaWarpSpecializedILi4ENS5_IJNS4_1CILi2EEENSA_ILi1EEESC_EEENS1_35KernelTmaWarpSpecializedCooperativeEEENS5_IJNSA_ILi256EEENSA_ILi112EEENSA_ILi64EEEEEENS_10bfloat16_tENS5_IJlSC_lEEESK_SL_NS4_8TiledMMAINS4_8MMA_AtomIJNS4_4SM904GMMA27MMA_64x16x16_F32BF16BF16_SSILNSP_5MajorE0ELSR_0ELNSP_7ScaleInE1ELSS_1EEEEEENS4_6LayoutISD_NS5_IJSC_NSA_ILi0EEESW_EEEEENS5_IJNS4_10UnderscoreESZ_SZ_EEEEENS4_13SM90_TMA_LOADENS4_14ComposedLayoutINS4_7SwizzleILi3ELi4ELi3EEENS4_18smem_ptr_flag_bitsILi16EEENSV_INS5_IJNSA_ILi8EEESI_EEENS5_IJSI_SC_EEEEEEEvNS4_8identityENS4_23SM90_TMA_LOAD_MULTICASTES1C_vS1D_EENS_8epilogue10collective6detail29Sm90TmaWarpSpecializedAdapterINS1H_15DefaultEpilogueISK_SL_SL_NS1G_6thread17LinearCombinationISK_Li1EffLNS1L_9ScaleType4KindE0ELNS_15FloatRoundStyleE2ESK_EENS1_15EpilogueDefaultEEEEEvvEEEEvNT_6ParamsE,"a",@progbits
	.sectionflags	@""
	.align	4
.nv.constant0._ZN7cutlass13device_kernelINS_4gemm6kernel13GemmUniversalIN4cute5tupleIJiiiiEEENS1_10collective13CollectiveMmaINS1_34MainloopSm90TmaGmmaWarpSpecializedILi4ENS5_IJNS4_1CILi2EEENSA_ILi1EEESC_EEENS1_35KernelTmaWarpSpecializedCooperativeEEENS5_IJNSA_ILi256EEENSA_ILi112EEENSA_ILi64EEEEEENS_10bfloat16_tENS5_IJlSC_lEEESK_SL_NS4_8TiledMMAINS4_8MMA_AtomIJNS4_4SM904GMMA27MMA_64x16x16_F32BF16BF16_SSILNSP_5MajorE0ELSR_0ELNSP_7ScaleInE1ELSS_1EEEEEENS4_6LayoutISD_NS5_IJSC_NSA_ILi0EEESW_EEEEENS5_IJNS4_10UnderscoreESZ_SZ_EEEEENS4_13SM90_TMA_LOADENS4_14ComposedLayoutINS4_7SwizzleILi3ELi4ELi3EEENS4_18smem_ptr_flag_bitsILi16EEENSV_INS5_IJNSA_ILi8EEESI_EEENS5_IJSI_SC_EEEEEEEvNS4_8identityENS4_23SM90_TMA_LOAD_MULTICASTES1C_vS1D_EENS_8epilogue10collective6detail29Sm90TmaWarpSpecializedAdapterINS1H_15DefaultEpilogueISK_SL_SL_NS1G_6thread17LinearCombinationISK_Li1EffLNS1L_9ScaleType4KindE0ELNS_15FloatRoundStyleE2ESK_EENS1_15EpilogueDefaultEEEEEvvEEEEvNT_6ParamsE:
	.zero		1664


//--------------------- SYMBOLS --------------------------

	.type		.nv.reservedSmem.offset0,@object
	.size		.nv.reservedSmem.offset0,0x4
	.type		__assertfail,@function
